	.target	sm_90a

	.elftype	@"ET_EXEC"


//--------------------- .note.nv.tkinfo           --------------------------
	.section	.note.nv.tkinfo,"",@"SHT_NOTE"
	.sectionflags	@"SHF_NOTE_NV_TKINFO"
	.tkinfo
        /*0018*/ 	.word	0x00000002
        /*0030*/ 	.string	""
        /*0030*/ 	.string	"ptxas"
        /*0030*/ 	.string	"Cuda compilation tools, release 13.0, V13.0.88"
        /*0030*/ 	.string	"Build cuda_13.0.r13.0/compiler.36424714_0"
        /*0030*/ 	.string	"-arch sm_90a -m 64 "



//--------------------- .note.nv.cuinfo           --------------------------
	.section	.note.nv.cuinfo,"",@"SHT_NOTE"
	.sectionflags	@"SHF_NOTE_NV_CUINFO"
        /*0018*/ 	.short	0x0002
        /*001a*/ 	.short	0x005a
        /*001c*/ 	.short	0x0082
	.zero		2


//--------------------- .nv.info                  --------------------------
	.section	.nv.info,"",@"SHT_CUDA_INFO"
	.align	4


	//----- nvinfo : EIATTR_REGCOUNT
	.align		4
        /*0000*/ 	.byte	0x04, 0x2f
        /*0002*/ 	.short	(.L_15 - .L_14)
	.align		4
.L_14:
        /*0004*/ 	.word	index@(_ZN7cutlass13device_kernelINS_4gemm6kernel13GemmUniversalIN4cute5tupleIJiiiiEEENS1_10collective13CollectiveMmaINS1_34MainloopSm90TmaGmmaWarpSpecializedILi4ENS5_IJNS4_1CILi2EEENSA_ILi1EEESC_EEENS1_32KernelTmaWarpSpecializedPingpongEEENS5_IJNSA_ILi64EEESG_SG_EEENS_10tfloat32_tENS5_IJlSC_lEEESI_SJ_NS4_8TiledMMAINS4_8MMA_AtomIJNS4_4SM904GMMA29MMA_64x64x8_F32TF32TF32_SS_TNILNSN_7ScaleInE1ELSP_1EEEEEENS4_6LayoutINS5_IJSC_SC_SC_EEENS5_IJNSA_ILi0EEESU_SU_EEEEENS5_IJNS4_10UnderscoreESX_SX_EEEEENS4_13SM90_TMA_LOADENS4_14ComposedLayoutINS4_7SwizzleILi3ELi4ELi3EEENS4_18smem_ptr_flag_bitsILi32EEENSS_INS5_IJNSA_ILi8EEENSA_ILi32EEEEEENS5_IJS17_SC_EEEEEEEvNS4_8identityENS4_23SM90_TMA_LOAD_MULTICASTES1B_vS1C_EENS_8epilogue10collective6detail29Sm90TmaWarpSpecializedAdapterINS1G_15DefaultEpilogueISI_SJ_SJ_NS1F_6thread17LinearCombinationISI_Li1EffLNS1K_9ScaleType4KindE0ELNS_15FloatRoundStyleE2ESI_EENS1_15EpilogueDefaultEEEEEvvEEEEvNT_6ParamsE)
        /*0008*/ 	.word	0x000000a8


	//----- nvinfo : EIATTR_FRAME_SIZE
	.align		4
.L_15:
        /*000c*/ 	.byte	0x04, 0x11
        /*000e*/ 	.short	(.L_17 - .L_16)
	.align		4
.L_16:
        /*0010*/ 	.word	index@(_ZN7cutlass13device_kernelINS_4gemm6kernel13GemmUniversalIN4cute5tupleIJiiiiEEENS1_10collective13CollectiveMmaINS1_34MainloopSm90TmaGmmaWarpSpecializedILi4ENS5_IJNS4_1CILi2EEENSA_ILi1EEESC_EEENS1_32KernelTmaWarpSpecializedPingpongEEENS5_IJNSA_ILi64EEESG_SG_EEENS_10tfloat32_tENS5_IJlSC_lEEESI_SJ_NS4_8TiledMMAINS4_8MMA_AtomIJNS4_4SM904GMMA29MMA_64x64x8_F32TF32TF32_SS_TNILNSN_7ScaleInE1ELSP_1EEEEEENS4_6LayoutINS5_IJSC_SC_SC_EEENS5_IJNSA_ILi0EEESU_SU_EEEEENS5_IJNS4_10UnderscoreESX_SX_EEEEENS4_13SM90_TMA_LOADENS4_14ComposedLayoutINS4_7SwizzleILi3ELi4ELi3EEENS4_18smem_ptr_flag_bitsILi32EEENSS_INS5_IJNSA_ILi8EEENSA_ILi32EEEEEENS5_IJS17_SC_EEEEEEEvNS4_8identityENS4_23SM90_TMA_LOAD_MULTICASTES1B_vS1C_EENS_8epilogue10collective6detail29Sm90TmaWarpSpecializedAdapterINS1G_15DefaultEpilogueISI_SJ_SJ_NS1F_6thread17LinearCombinationISI_Li1EffLNS1K_9ScaleType4KindE0ELNS_15FloatRoundStyleE2ESI_EENS1_15EpilogueDefaultEEEEEvvEEEEvNT_6ParamsE)
        /*0014*/ 	.word	0x00000000


	//----- nvinfo : EIATTR_MIN_STACK_SIZE
	.align		4
.L_17:
        /*0018*/ 	.byte	0x04, 0x12
        /*001a*/ 	.short	(.L_19 - .L_18)
	.align		4
.L_18:
        /*001c*/ 	.word	index@(_ZN7cutlass13device_kernelINS_4gemm6kernel13GemmUniversalIN4cute5tupleIJiiiiEEENS1_10collective13CollectiveMmaINS1_34MainloopSm90TmaGmmaWarpSpecializedILi4ENS5_IJNS4_1CILi2EEENSA_ILi1EEESC_EEENS1_32KernelTmaWarpSpecializedPingpongEEENS5_IJNSA_ILi64EEESG_SG_EEENS_10tfloat32_tENS5_IJlSC_lEEESI_SJ_NS4_8TiledMMAINS4_8MMA_AtomIJNS4_4SM904GMMA29MMA_64x64x8_F32TF32TF32_SS_TNILNSN_7ScaleInE1ELSP_1EEEEEENS4_6LayoutINS5_IJSC_SC_SC_EEENS5_IJNSA_ILi0EEESU_SU_EEEEENS5_IJNS4_10UnderscoreESX_SX_EEEEENS4_13SM90_TMA_LOADENS4_14ComposedLayoutINS4_7SwizzleILi3ELi4ELi3EEENS4_18smem_ptr_flag_bitsILi32EEENSS_INS5_IJNSA_ILi8EEENSA_ILi32EEEEEENS5_IJS17_SC_EEEEEEEvNS4_8identityENS4_23SM90_TMA_LOAD_MULTICASTES1B_vS1C_EENS_8epilogue10collective6detail29Sm90TmaWarpSpecializedAdapterINS1G_15DefaultEpilogueISI_SJ_SJ_NS1F_6thread17LinearCombinationISI_Li1EffLNS1K_9ScaleType4KindE0ELNS_15FloatRoundStyleE2ESI_EENS1_15EpilogueDefaultEEEEEvvEEEEvNT_6ParamsE)
        /*0020*/ 	.word	0x00000000
.L_19:


//--------------------- .nv.compat                --------------------------
	.section	.nv.compat,"",@"SHT_CUDA_COMPAT_INFO"
	.align	4
        /*0000*/ 	.byte	0x02, 0x09, 0x01, 0x00, 0x02, 0x02, 0x04, 0x00, 0x02, 0x05, 0x05, 0x00, 0x03, 0x07, 0x01, 0x01
        /*0010*/ 	.byte	0x02, 0x03, 0x01, 0x00, 0x02, 0x06, 0x01, 0x00, 0x04, 0x0b, 0x08, 0x00, 0x00, 0x00, 0x00, 0x00
        /*0020*/ 	.byte	0x00, 0x00, 0x00, 0x00


//--------------------- .nv.info._ZN7cutlass13device_kernelINS_4gemm6kernel13GemmUniversalIN4cute5tupleIJiiiiEEENS1_10collective13CollectiveMmaINS1_34MainloopSm90TmaGmmaWarpSpecializedILi4ENS5_IJNS4_1CILi2EEENSA_ILi1EEESC_EEENS1_32KernelTmaWarpSpecializedPingpongEEENS5_IJNSA_ILi64EEESG_SG_EEENS_10tfloat32_tENS5_IJlSC_lEEESI_SJ_NS4_8TiledMMAINS4_8MMA_AtomIJNS4_4SM904GMMA29MMA_64x64x8_F32TF32TF32_SS_TNILNSN_7ScaleInE1ELSP_1EEEEEENS4_6LayoutINS5_IJSC_SC_SC_EEENS5_IJNSA_ILi0EEESU_SU_EEEEENS5_IJNS4_10UnderscoreESX_SX_EEEEENS4_13SM90_TMA_LOADENS4_14ComposedLayoutINS4_7SwizzleILi3ELi4ELi3EEENS4_18smem_ptr_flag_bitsILi32EEENSS_INS5_IJNSA_ILi8EEENSA_ILi32EEEEEENS5_IJS17_SC_EEEEEEEvNS4_8identityENS4_23SM90_TMA_LOAD_MULTICASTES1B_vS1C_EENS_8epilogue10collective6detail29Sm90TmaWarpSpecializedAdapterINS1G_15DefaultEpilogueISI_SJ_SJ_NS1F_6thread17LinearCombinationISI_Li1EffLNS1K_9ScaleType4KindE0ELNS_15FloatRoundStyleE2ESI_EENS1_15EpilogueDefaultEEEEEvvEEEEvNT_6ParamsE --------------------------
	.section	.nv.info._ZN7cutlass13device_kernelINS_4gemm6kernel13GemmUniversalIN4cute5tupleIJiiiiEEENS1_10collective13CollectiveMmaINS1_34MainloopSm90TmaGmmaWarpSpecializedILi4ENS5_IJNS4_1CILi2EEENSA_ILi1EEESC_EEENS1_32KernelTmaWarpSpecializedPingpongEEENS5_IJNSA_ILi64EEESG_SG_EEENS_10tfloat32_tENS5_IJlSC_lEEESI_SJ_NS4_8TiledMMAINS4_8MMA_AtomIJNS4_4SM904GMMA29MMA_64x64x8_F32TF32TF32_SS_TNILNSN_7ScaleInE1ELSP_1EEEEEENS4_6LayoutINS5_IJSC_SC_SC_EEENS5_IJNSA_ILi0EEESU_SU_EEEEENS5_IJNS4_10UnderscoreESX_SX_EEEEENS4_13SM90_TMA_LOADENS4_14ComposedLayoutINS4_7SwizzleILi3ELi4ELi3EEENS4_18smem_ptr_flag_bitsILi32EEENSS_INS5_IJNSA_ILi8EEENSA_ILi32EEEEEENS5_IJS17_SC_EEEEEEEvNS4_8identityENS4_23SM90_TMA_LOAD_MULTICASTES1B_vS1C_EENS_8epilogue10collective6detail29Sm90TmaWarpSpecializedAdapterINS1G_15DefaultEpilogueISI_SJ_SJ_NS1F_6thread17LinearCombinationISI_Li1EffLNS1K_9ScaleType4KindE0ELNS_15FloatRoundStyleE2ESI_EENS1_15EpilogueDefaultEEEEEvvEEEEvNT_6ParamsE,"",@"SHT_CUDA_INFO"
	.sectionflags	@""
	.align	4


	//----- nvinfo : EIATTR_CUDA_API_VERSION
	.align		4
        /*0000*/ 	.byte	0x04, 0x37
        /*0002*/ 	.short	(.L_21 - .L_20)
.L_20:
        /*0004*/ 	.word	0x00000082


	//----- nvinfo : EIATTR_KPARAM_INFO
	.align		4
.L_21:
        /*0008*/ 	.byte	0x04, 0x17
        /*000a*/ 	.short	(.L_23 - .L_22)
.L_22:
        /*000c*/ 	.word	0x00000000
        /*0010*/ 	.short	0x0000
        /*0012*/ 	.short	0x0070
        /*0014*/ 	.byte	0x00, 0xf0, 0x01, 0x10


	//----- nvinfo : EIATTR_SPARSE_MMA_MASK
	.align		4
.L_23:
        /*0018*/ 	.byte	0x03, 0x50
        /*001a*/ 	.short	0x0000


	//----- nvinfo : EIATTR_MAXREG_COUNT
	.align		4
        /*001c*/ 	.byte	0x03, 0x1b
        /*001e*/ 	.short	0x00a8


	//----- nvinfo : EIATTR_NUM_BARRIERS
	.align		4
        /*0020*/ 	.byte	0x02, 0x4c
        /*0022*/ 	.byte	0x01
	.zero		1


	//----- nvinfo : EIATTR_EXTERNS
	.align		4
        /*0024*/ 	.byte	0x04, 0x0f
        /*0026*/ 	.short	(.L_25 - .L_24)


	//   ....[0]....
	.align		4
.L_24:
        /*0028*/ 	.word	index@(__assertfail)


	//----- nvinfo : EIATTR_MERCURY_ISA_VERSION
	.align		4
.L_25:
        /*002c*/ 	.byte	0x03, 0x5f
        /*002e*/ 	.short	0x0101


	//----- nvinfo : EIATTR_INT_WARP_WIDE_INSTR_OFFSETS
	.align		4
        /*0030*/ 	.byte	0x04, 0x31
        /*0032*/ 	.short	(.L_27 - .L_26)


	//   ....[0]....
.L_26:
        /*0034*/ 	.word	0x000005d0


	//   ....[1]....
        /*0038*/ 	.word	0x00000610


	//   ....[2]....
        /*003c*/ 	.word	0x000006a0


	//   ....[3]....
        /*0040*/ 	.word	0x000006b0


	//   ....[4]....
        /*0044*/ 	.word	0x000006d0


	//   ....[5]....
        /*0048*/ 	.word	0x000006f0


	//   ....[6]....
        /*004c*/ 	.word	0x000007e0


	//   ....[7]....
        /*0050*/ 	.word	0x00000800


	//   ....[8]....
        /*0054*/ 	.word	0x000025a0


	//----- nvinfo : EIATTR_COOP_GROUP_MASK_REGIDS
	.align		4
.L_27:
        /*0058*/ 	.byte	0x04, 0x29
        /*005a*/ 	.short	(.L_29 - .L_28)


	//   ....[0]....
.L_28:
        /*005c*/ 	.word	0xffffffff


	//   ....[1]....
        /*0060*/ 	.word	0xffffffff


	//   ....[2]....
        /*0064*/ 	.word	0xffffffff


	//   ....[3]....
        /*0068*/ 	.word	0xffffffff


	//   ....[4]....
        /*006c*/ 	.word	0xffffffff


	//   ....[5]....
        /*0070*/ 	.word	0xffffffff


	//   ....[6]....
        /*0074*/ 	.word	0xffffffff


	//----- nvinfo : EIATTR_COOP_GROUP_INSTR_OFFSETS
	.align		4
.L_29:
        /*0078*/ 	.byte	0x04, 0x28
        /*007a*/ 	.short	(.L_31 - .L_30)


	//   ....[0]....
.L_30:
        /*007c*/ 	.word	0x00000060


	//   ....[1]....
        /*0080*/ 	.word	0x00000080


	//   ....[2]....
        /*0084*/ 	.word	0x00000180


	//   ....[3]....
        /*0088*/ 	.word	0x000003b0


	//   ....[4]....
        /*008c*/ 	.word	0x00000400


	//   ....[5]....
        /*0090*/ 	.word	0x000004f0


	//   ....[6]....
        /*0094*/ 	.word	0x00000980


	//----- nvinfo : EIATTR_REG_RECONFIG
	.align		4
.L_31:
        /*0098*/ 	.byte	0x01, 0x54
	.zero		2


	//----- nvinfo : EIATTR_SYSCALL_OFFSETS
	.align		4
        /*009c*/ 	.byte	0x04, 0x46
        /*009e*/ 	.short	(.L_33 - .L_32)


	//   ....[0]....
.L_32:
        /*00a0*/ 	.word	0x00001a30


	//----- nvinfo : EIATTR_MBARRIER_INSTR_OFFSETS
	.align		4
.L_33:
        /*00a4*/ 	.byte	0x04, 0x39
        /*00a6*/ 	.short	(.L_35 - .L_34)


	//   ....[0]....
.L_34:
        /*00a8*/ 	.word	0x00000300
        /*00ac*/ 	.word	0x000000ff
        /*00b0*/ 	.word	0x00000000
        /*00b4*/ 	.short	0x0100
        /*00b6*/ 	.byte	0x07
	.zero		1


	//   ....[1]....
        /*00b8*/ 	.word	0x00000310
        /*00bc*/ 	.word	0x000000ff
        /*00c0*/ 	.word	0x00000020
        /*00c4*/ 	.short	0x0100
        /*00c6*/ 	.byte	0x07
	.zero		1


	//   ....[2]....
        /*00c8*/ 	.word	0x00000320
        /*00cc*/ 	.word	0x000000ff
        /*00d0*/ 	.word	0x00000008
        /*00d4*/ 	.short	0x0100
        /*00d6*/ 	.byte	0x07
	.zero		1


	//   ....[3]....
        /*00d8*/ 	.word	0x00000330
        /*00dc*/ 	.word	0x000000ff
        /*00e0*/ 	.word	0x00000028
        /*00e4*/ 	.short	0x0100
        /*00e6*/ 	.byte	0x07
	.zero		1


	//   ....[4]....
        /*00e8*/ 	.word	0x00000340
        /*00ec*/ 	.word	0x000000ff
        /*00f0*/ 	.word	0x00000010
        /*00f4*/ 	.short	0x0100
        /*00f6*/ 	.byte	0x07
	.zero		1


	//   ....[5]....
        /*00f8*/ 	.word	0x00000350
        /*00fc*/ 	.word	0x000000ff
        /*0100*/ 	.word	0x00000030
        /*0104*/ 	.short	0x0100
        /*0106*/ 	.byte	0x07
	.zero		1


	//   ....[6]....
        /*0108*/ 	.word	0x00000360
        /*010c*/ 	.word	0x000000ff
        /*0110*/ 	.word	0x00000018
        /*0114*/ 	.short	0x0100
        /*0116*/ 	.byte	0x07
	.zero		1


	//   ....[7]....
        /*0118*/ 	.word	0x00000370
        /*011c*/ 	.word	0x000000ff
        /*0120*/ 	.word	0x00000038
        /*0124*/ 	.short	0x0100
        /*0126*/ 	.byte	0x07
	.zero		1


	//   ....[8]....
        /*0128*/ 	.word	0x00000840
        /*012c*/ 	.word	0x000000ff
        /*0130*/ 	.word	0x00000070
        /*0134*/ 	.short	0x0100
        /*0136*/ 	.byte	0x0c
	.zero		1


	//   ....[9]....
        /*0138*/ 	.word	0x00000890
        /*013c*/ 	.word	0x000000ff
        /*0140*/ 	.word	0x00000078
        /*0144*/ 	.short	0x0100
        /*0146*/ 	.byte	0x0c
	.zero		1


	//   ....[10]....
        /*0148*/ 	.word	0x000008c0
        /*014c*/ 	.word	0x000000ff
        /*0150*/ 	.word	0x00000050
        /*0154*/ 	.short	0x0100
        /*0156*/ 	.byte	0x0d
	.zero		1


	//   ....[11]....
        /*0158*/ 	.word	0x00000910
        /*015c*/ 	.word	0x000000ff
        /*0160*/ 	.word	0x00000058
        /*0164*/ 	.short	0x0100
        /*0166*/ 	.byte	0x0d
	.zero		1


	//   ....[12]....
        /*0168*/ 	.word	0x00000920
        /*016c*/ 	.word	0x000000ff
        /*0170*/ 	.word	0x00000060
        /*0174*/ 	.short	0x0100
        /*0176*/ 	.byte	0x0d
	.zero		1


	//   ....[13]....
        /*0178*/ 	.word	0x00000930
        /*017c*/ 	.word	0x000000ff
        /*0180*/ 	.word	0x00000068
        /*0184*/ 	.short	0x0100
        /*0186*/ 	.byte	0x0d
	.zero		1


	//   ....[14]....
        /*0188*/ 	.word	0x000018f0
        /*018c*/ 	.word	0x00000041
        /*0190*/ 	.word	0xfffffff8
        /*0194*/ 	.short	0x010a
        /*0196*/ 	.byte	0x3f
	.zero		1


	//   ....[15]....
        /*0198*/ 	.word	0x00001ac0
        /*019c*/ 	.word	0x00000003
        /*01a0*/ 	.word	0x00000000
        /*01a4*/ 	.short	0x010a
        /*01a6*/ 	.byte	0x3f
	.zero		1


	//   ....[16]....
        /*01a8*/ 	.word	0x00001b00
        /*01ac*/ 	.word	0x00000003
        /*01b0*/ 	.word	0x00000000
        /*01b4*/ 	.short	0x010a
        /*01b6*/ 	.byte	0x3f
	.zero		1


	//   ....[17]....
        /*01b8*/ 	.word	0x00001fc0
        /*01bc*/ 	.word	0x000000ff
        /*01c0*/ 	.word	0x00000000
        /*01c4*/ 	.short	0x010a
        /*01c6*/ 	.byte	0x04
	.zero		1


	//   ....[18]....
        /*01c8*/ 	.word	0x00002000
        /*01cc*/ 	.word	0x000000ff
        /*01d0*/ 	.word	0x00000000
        /*01d4*/ 	.short	0x010a
        /*01d6*/ 	.byte	0x04
	.zero		1


	//   ....[19]....
        /*01d8*/ 	.word	0x00002430
        /*01dc*/ 	.word	0x00000005
        /*01e0*/ 	.word	0x00000000
        /*01e4*/ 	.short	0x0101
        /*01e6*/ 	.byte	0x3f
	.zero		1


	//   ....[20]....
        /*01e8*/ 	.word	0x00002530
        /*01ec*/ 	.word	0x00000045
        /*01f0*/ 	.word	0x00000000
        /*01f4*/ 	.short	0x0101
        /*01f6*/ 	.byte	0x34
	.zero		1


	//   ....[21]....
        /*01f8*/ 	.word	0x00002620
        /*01fc*/ 	.word	0x00000003
        /*0200*/ 	.word	0x00000000
        /*0204*/ 	.short	0x0101
        /*0206*/ 	.byte	0x3f
	.zero		1


	//   ....[22]....
        /*0208*/ 	.word	0x00002680
        /*020c*/ 	.word	0x00000041
        /*0210*/ 	.word	0x00000008
        /*0214*/ 	.short	0x010a
        /*0216*/ 	.byte	0x3f
	.zero		1


	//   ....[23]....
        /*0218*/ 	.word	0x00004940
        /*021c*/ 	.word	0x00000042
        /*0220*/ 	.word	0x00000000
        /*0224*/ 	.short	0x0101
        /*0226*/ 	.byte	0x34
	.zero		1


	//   ....[24]....
        /*0228*/ 	.word	0x000053a0
        /*022c*/ 	.word	0x0000000c
        /*0230*/ 	.word	0x00000020
        /*0234*/ 	.short	0x010a
        /*0236*/ 	.byte	0x3f
	.zero		1


	//   ....[25]....
        /*0238*/ 	.word	0x00005820
        /*023c*/ 	.word	0x00000003
        /*0240*/ 	.word	0x00000078
        /*0244*/ 	.short	0x0101
        /*0246*/ 	.byte	0x3f
	.zero		1


	//   ....[26]....
        /*0248*/ 	.word	0x00005f90
        /*024c*/ 	.word	0x00000007
        /*0250*/ 	.word	0x00000000
        /*0254*/ 	.short	0x010a
        /*0256*/ 	.byte	0x3f
	.zero		1


	//   ....[27]....
        /*0258*/ 	.word	0x00006010
        /*025c*/ 	.word	0x00000009
        /*0260*/ 	.word	0x00000000
        /*0264*/ 	.short	0x010a
        /*0266*/ 	.byte	0x3f
	.zero		1


	//   ....[28]....
        /*0268*/ 	.word	0x000060a0
        /*026c*/ 	.word	0x00000006
        /*0270*/ 	.word	0x00000000
        /*0274*/ 	.short	0x010a
        /*0276*/ 	.byte	0x3f
	.zero		1


	//   ....[29]....
        /*0278*/ 	.word	0x00006130
        /*027c*/ 	.word	0x00000003
        /*0280*/ 	.word	0x00000000
        /*0284*/ 	.short	0x010a
        /*0286*/ 	.byte	0x3f
	.zero		1


	//   ....[30]....
        /*0288*/ 	.word	0x00006190
        /*028c*/ 	.word	0x00000041
        /*0290*/ 	.word	0xfffffff8
        /*0294*/ 	.short	0x010a
        /*0296*/ 	.byte	0x3f
	.zero		1


	//   ....[31]....
        /*0298*/ 	.word	0x000061e0
        /*029c*/ 	.word	0x00000003
        /*02a0*/ 	.word	0x00000000
        /*02a4*/ 	.short	0x010a
        /*02a6*/ 	.byte	0x3f
	.zero		1


	//   ....[32]....
        /*02a8*/ 	.word	0x00006240
        /*02ac*/ 	.word	0x00000005
        /*02b0*/ 	.word	0x00000000
        /*02b4*/ 	.short	0x010a
        /*02b6*/ 	.byte	0x3f
	.zero		1


	//   ....[33]....
        /*02b8*/ 	.word	0x00006290
        /*02bc*/ 	.word	0x00000041
        /*02c0*/ 	.word	0x00000008
        /*02c4*/ 	.short	0x010a
        /*02c6*/ 	.byte	0x3f
	.zero		1


	//   ....[34]....
        /*02c8*/ 	.word	0x00006360
        /*02cc*/ 	.word	0x0000000c
        /*02d0*/ 	.word	0x00000020
        /*02d4*/ 	.short	0x010a
        /*02d6*/ 	.byte	0x3f
	.zero		1


	//   ....[35]....
        /*02d8*/ 	.word	0x00006430
        /*02dc*/ 	.word	0x00000007
        /*02e0*/ 	.word	0x00000000
        /*02e4*/ 	.short	0x010a
        /*02e6*/ 	.byte	0x3f
	.zero		1


	//   ....[36]....
        /*02e8*/ 	.word	0x00006480
        /*02ec*/ 	.word	0x00000009
        /*02f0*/ 	.word	0x00000000
        /*02f4*/ 	.short	0x010a
        /*02f6*/ 	.byte	0x3f
	.zero		1


	//   ....[37]....
        /*02f8*/ 	.word	0x000064d0
        /*02fc*/ 	.word	0x00000006
        /*0300*/ 	.word	0x00000000
        /*0304*/ 	.short	0x010a
        /*0306*/ 	.byte	0x3f
	.zero		1


	//----- nvinfo : EIATTR_NUM_MBARRIERS
	.align		4
.L_35:
        /*0308*/ 	.byte	0x03, 0x38
        /*030a*/ 	.short	0x000e


	//----- nvinfo : EIATTR_EXIT_INSTR_OFFSETS
	.align		4
        /*030c*/ 	.byte	0x04, 0x1c
        /*030e*/ 	.short	(.L_37 - .L_36)


	//   ....[0]....
.L_36:
        /*0310*/ 	.word	0x00001490


	//   ....[1]....
        /*0314*/ 	.word	0x000014f0


	//   ....[2]....
        /*0318*/ 	.word	0x00005080


	//   ....[3]....
        /*031c*/ 	.word	0x000050b0


	//   ....[4]....
        /*0320*/ 	.word	0x00006180


	//----- nvinfo : EIATTR_MAX_THREADS
	.align		4
.L_37:
        /*0324*/ 	.byte	0x04, 0x05
        /*0326*/ 	.short	(.L_39 - .L_38)
.L_38:
        /*0328*/ 	.word	0x00000180
        /*032c*/ 	.word	0x00000001
        /*0330*/ 	.word	0x00000001


	//----- nvinfo : EIATTR_CRS_STACK_SIZE
	.align		4
.L_39:
        /*0334*/ 	.byte	0x04, 0x1e
        /*0336*/ 	.short	(.L_41 - .L_40)
.L_40:
        /*0338*/ 	.word	0x00000000


	//----- nvinfo : EIATTR_CBANK_PARAM_SIZE
	.align		4
.L_41:
        /*033c*/ 	.byte	0x03, 0x19
        /*033e*/ 	.short	0x0470


	//----- nvinfo : EIATTR_PARAM_CBANK
	.align		4
        /*0340*/ 	.byte	0x04, 0x0a
        /*0342*/ 	.short	(.L_43 - .L_42)
	.align		4
.L_42:
        /*0344*/ 	.word	index@(.nv.constant0._ZN7cutlass13device_kernelINS_4gemm6kernel13GemmUniversalIN4cute5tupleIJiiiiEEENS1_10collective13CollectiveMmaINS1_34MainloopSm90TmaGmmaWarpSpecializedILi4ENS5_IJNS4_1CILi2EEENSA_ILi1EEESC_EEENS1_32KernelTmaWarpSpecializedPingpongEEENS5_IJNSA_ILi64EEESG_SG_EEENS_10tfloat32_tENS5_IJlSC_lEEESI_SJ_NS4_8TiledMMAINS4_8MMA_AtomIJNS4_4SM904GMMA29MMA_64x64x8_F32TF32TF32_SS_TNILNSN_7ScaleInE1ELSP_1EEEEEENS4_6LayoutINS5_IJSC_SC_SC_EEENS5_IJNSA_ILi0EEESU_SU_EEEEENS5_IJNS4_10UnderscoreESX_SX_EEEEENS4_13SM90_TMA_LOADENS4_14ComposedLayoutINS4_7SwizzleILi3ELi4ELi3EEENS4_18smem_ptr_flag_bitsILi32EEENSS_INS5_IJNSA_ILi8EEENSA_ILi32EEEEEENS5_IJS17_SC_EEEEEEEvNS4_8identityENS4_23SM90_TMA_LOAD_MULTICASTES1B_vS1C_EENS_8epilogue10collective6detail29Sm90TmaWarpSpecializedAdapterINS1G_15DefaultEpilogueISI_SJ_SJ_NS1F_6thread17LinearCombinationISI_Li1EffLNS1K_9ScaleType4KindE0ELNS_15FloatRoundStyleE2ESI_EENS1_15EpilogueDefaultEEEEEvvEEEEvNT_6ParamsE)
        /*0348*/ 	.short	0x0210
        /*034a*/ 	.short	0x0470


	//----- nvinfo : EIATTR_SW_WAR
	.align		4
.L_43:
        /*034c*/ 	.byte	0x04, 0x36
        /*034e*/ 	.short	(.L_45 - .L_44)
.L_44:
        /*0350*/ 	.word	0x00000008
.L_45:


//--------------------- .nv.callgraph             --------------------------
	.section	.nv.callgraph,"",@"SHT_CUDA_CALLGRAPH"
	.align	4
	.sectionentsize	8
	.align		4
        /*0000*/ 	.word	0x00000000
	.align		4
        /*0004*/ 	.word	0xffffffff
	.align		4
        /*0008*/ 	.word	index@(_ZN7cutlass13device_kernelINS_4gemm6kernel13GemmUniversalIN4cute5tupleIJiiiiEEENS1_10collective13CollectiveMmaINS1_34MainloopSm90TmaGmmaWarpSpecializedILi4ENS5_IJNS4_1CILi2EEENSA_ILi1EEESC_EEENS1_32KernelTmaWarpSpecializedPingpongEEENS5_IJNSA_ILi64EEESG_SG_EEENS_10tfloat32_tENS5_IJlSC_lEEESI_SJ_NS4_8TiledMMAINS4_8MMA_AtomIJNS4_4SM904GMMA29MMA_64x64x8_F32TF32TF32_SS_TNILNSN_7ScaleInE1ELSP_1EEEEEENS4_6LayoutINS5_IJSC_SC_SC_EEENS5_IJNSA_ILi0EEESU_SU_EEEEENS5_IJNS4_10UnderscoreESX_SX_EEEEENS4_13SM90_TMA_LOADENS4_14ComposedLayoutINS4_7SwizzleILi3ELi4ELi3EEENS4_18smem_ptr_flag_bitsILi32EEENSS_INS5_IJNSA_ILi8EEENSA_ILi32EEEEEENS5_IJS17_SC_EEEEEEEvNS4_8identityENS4_23SM90_TMA_LOAD_MULTICASTES1B_vS1C_EENS_8epilogue10collective6detail29Sm90TmaWarpSpecializedAdapterINS1G_15DefaultEpilogueISI_SJ_SJ_NS1F_6thread17LinearCombinationISI_Li1EffLNS1K_9ScaleType4KindE0ELNS_15FloatRoundStyleE2ESI_EENS1_15EpilogueDefaultEEEEEvvEEEEvNT_6ParamsE)
	.align		4
        /*000c*/ 	.word	index@(__assertfail)
	.align		4
        /*0010*/ 	.word	0x00000000
	.align		4
        /*0014*/ 	.word	0xfffffffe
	.align		4
        /*0018*/ 	.word	0x00000000
	.align		4
        /*001c*/ 	.word	0xfffffffd
	.align		4
        /*0020*/ 	.word	0x00000000
	.align		4
        /*0024*/ 	.word	0xfffffffc


//--------------------- .nv.constant4             --------------------------
	.section	.nv.constant4,"a",@progbits
	.align	8
	.align		8
.nv.constant4:
        /*0000*/ 	.dword	__assertfail
	.align		8
        /*0008*/ 	.dword	__unnamed_1
	.align		8
        /*0010*/ 	.dword	_ZN39_INTERNAL_fc38b61c_4_k_cu_b9989ce8_68484cuda3std3__45__cpo5beginE
	.align		8
        /*0018*/ 	.dword	_ZN39_INTERNAL_fc38b61c_4_k_cu_b9989ce8_68484cuda3std3__45__cpo3endE
	.align		8
        /*0020*/ 	.dword	_ZN39_INTERNAL_fc38b61c_4_k_cu_b9989ce8_68484cuda3std3__45__cpo6cbeginE
	.align		8
        /*0028*/ 	.dword	_ZN39_INTERNAL_fc38b61c_4_k_cu_b9989ce8_68484cuda3std3__45__cpo4cendE
	.align		8
        /*0030*/ 	.dword	_ZN39_INTERNAL_fc38b61c_4_k_cu_b9989ce8_68484cuda3std3__441_GLOBAL__N__fc38b61c_4_k_cu_b9989ce8_68486ignoreE
	.align		8
        /*0038*/ 	.dword	_ZN39_INTERNAL_fc38b61c_4_k_cu_b9989ce8_68484cuda3std3__419piecewise_constructE
	.align		8
        /*0040*/ 	.dword	_ZN39_INTERNAL_fc38b61c_4_k_cu_b9989ce8_68484cuda3std3__48in_placeE
	.align		8
        /*0048*/ 	.dword	_ZN39_INTERNAL_fc38b61c_4_k_cu_b9989ce8_68484cuda3std6ranges3__45__cpo4swapE
	.align		8
        /*0050*/ 	.dword	_ZN39_INTERNAL_fc38b61c_4_k_cu_b9989ce8_68484cuda3std6ranges3__45__cpo9iter_moveE
	.align		8
        /*0058*/ 	.dword	_ZN39_INTERNAL_fc38b61c_4_k_cu_b9989ce8_68484cute7productE
	.align		8
        /*0060*/ 	.dword	_ZN39_INTERNAL_fc38b61c_4_k_cu_b9989ce8_68484cute1_E
	.align		8
        /*0068*/ 	.dword	$str$22
	.align		8
        /*0070*/ 	.dword	$str$23


//--------------------- .text._ZN7cutlass13device_kernelINS_4gemm6kernel13GemmUniversalIN4cute5tupleIJiiiiEEENS1_10collective13CollectiveMmaINS1_34MainloopSm90TmaGmmaWarpSpecializedILi4ENS5_IJNS4_1CILi2EEENSA_ILi1EEESC_EEENS1_32KernelTmaWarpSpecializedPingpongEEENS5_IJNSA_ILi64EEESG_SG_EEENS_10tfloat32_tENS5_IJlSC_lEEESI_SJ_NS4_8TiledMMAINS4_8MMA_AtomIJNS4_4SM904GMMA29MMA_64x64x8_F32TF32TF32_SS_TNILNSN_7ScaleInE1ELSP_1EEEEEENS4_6LayoutINS5_IJSC_SC_SC_EEENS5_IJNSA_ILi0EEESU_SU_EEEEENS5_IJNS4_10UnderscoreESX_SX_EEEEENS4_13SM90_TMA_LOADENS4_14ComposedLayoutINS4_7SwizzleILi3ELi4ELi3EEENS4_18smem_ptr_flag_bitsILi32EEENSS_INS5_IJNSA_ILi8EEENSA_ILi32EEEEEENS5_IJS17_SC_EEEEEEEvNS4_8identityENS4_23SM90_TMA_LOAD_MULTICASTES1B_vS1C_EENS_8epilogue10collective6detail29Sm90TmaWarpSpecializedAdapterINS1G_15DefaultEpilogueISI_SJ_SJ_NS1F_6thread17LinearCombinationISI_Li1EffLNS1K_9ScaleType4KindE0ELNS_15FloatRoundStyleE2ESI_EENS1_15EpilogueDefaultEEEEEvvEEEEvNT_6ParamsE --------------------------
	.section	.text._ZN7cutlass13device_kernelINS_4gemm6kernel13GemmUniversalIN4cute5tupleIJiiiiEEENS1_10collective13CollectiveMmaINS1_34MainloopSm90TmaGmmaWarpSpecializedILi4ENS5_IJNS4_1CILi2EEENSA_ILi1EEESC_EEENS1_32KernelTmaWarpSpecializedPingpongEEENS5_IJNSA_ILi64EEESG_SG_EEENS_10tfloat32_tENS5_IJlSC_lEEESI_SJ_NS4_8TiledMMAINS4_8MMA_AtomIJNS4_4SM904GMMA29MMA_64x64x8_F32TF32TF32_SS_TNILNSN_7ScaleInE1ELSP_1EEEEEENS4_6LayoutINS5_IJSC_SC_SC_EEENS5_IJNSA_ILi0EEESU_SU_EEEEENS5_IJNS4_10UnderscoreESX_SX_EEEEENS4_13SM90_TMA_LOADENS4_14ComposedLayoutINS4_7SwizzleILi3ELi4ELi3EEENS4_18smem_ptr_flag_bitsILi32EEENSS_INS5_IJNSA_ILi8EEENSA_ILi32EEEEEENS5_IJS17_SC_EEEEEEEvNS4_8identityENS4_23SM90_TMA_LOAD_MULTICASTES1B_vS1C_EENS_8epilogue10collective6detail29Sm90TmaWarpSpecializedAdapterINS1G_15DefaultEpilogueISI_SJ_SJ_NS1F_6thread17LinearCombinationISI_Li1EffLNS1K_9ScaleType4KindE0ELNS_15FloatRoundStyleE2ESI_EENS1_15EpilogueDefaultEEEEEvvEEEEvNT_6ParamsE,"ax",@progbits
	.align	128
.text._ZN7cutlass13device_kernelINS_4gemm6kernel13GemmUniversalIN4cute5tupleIJiiiiEEENS1_10collective13CollectiveMmaINS1_34MainloopSm90TmaGmmaWarpSpecializedILi4ENS5_IJNS4_1CILi2EEENSA_ILi1EEESC_EEENS1_32KernelTmaWarpSpecializedPingpongEEENS5_IJNSA_ILi64EEESG_SG_EEENS_10tfloat32_tENS5_IJlSC_lEEESI_SJ_NS4_8TiledMMAINS4_8MMA_AtomIJNS4_4SM904GMMA29MMA_64x64x8_F32TF32TF32_SS_TNILNSN_7ScaleInE1ELSP_1EEEEEENS4_6LayoutINS5_IJSC_SC_SC_EEENS5_IJNSA_ILi0EEESU_SU_EEEEENS5_IJNS4_10UnderscoreESX_SX_EEEEENS4_13SM90_TMA_LOADENS4_14ComposedLayoutINS4_7SwizzleILi3ELi4ELi3EEENS4_18smem_ptr_flag_bitsILi32EEENSS_INS5_IJNSA_ILi8EEENSA_ILi32EEEEEENS5_IJS17_SC_EEEEEEEvNS4_8identityENS4_23SM90_TMA_LOAD_MULTICASTES1B_vS1C_EENS_8epilogue10collective6detail29Sm90TmaWarpSpecializedAdapterINS1G_15DefaultEpilogueISI_SJ_SJ_NS1F_6thread17LinearCombinationISI_Li1EffLNS1K_9ScaleType4KindE0ELNS_15FloatRoundStyleE2ESI_EENS1_15EpilogueDefaultEEEEEvvEEEEvNT_6ParamsE:
        .type           _ZN7cutlass13device_kernelINS_4gemm6kernel13GemmUniversalIN4cute5tupleIJiiiiEEENS1_10collective13CollectiveMmaINS1_34MainloopSm90TmaGmmaWarpSpecializedILi4ENS5_IJNS4_1CILi2EEENSA_ILi1EEESC_EEENS1_32KernelTmaWarpSpecializedPingpongEEENS5_IJNSA_ILi64EEESG_SG_EEENS_10tfloat32_tENS5_IJlSC_lEEESI_SJ_NS4_8TiledMMAINS4_8MMA_AtomIJNS4_4SM904GMMA29MMA_64x64x8_F32TF32TF32_SS_TNILNSN_7ScaleInE1ELSP_1EEEEEENS4_6LayoutINS5_IJSC_SC_SC_EEENS5_IJNSA_ILi0EEESU_SU_EEEEENS5_IJNS4_10UnderscoreESX_SX_EEEEENS4_13SM90_TMA_LOADENS4_14ComposedLayoutINS4_7SwizzleILi3ELi4ELi3EEENS4_18smem_ptr_flag_bitsILi32EEENSS_INS5_IJNSA_ILi8EEENSA_ILi32EEEEEENS5_IJS17_SC_EEEEEEEvNS4_8identityENS4_23SM90_TMA_LOAD_MULTICASTES1B_vS1C_EENS_8epilogue10collective6detail29Sm90TmaWarpSpecializedAdapterINS1G_15DefaultEpilogueISI_SJ_SJ_NS1F_6thread17LinearCombinationISI_Li1EffLNS1K_9ScaleType4KindE0ELNS_15FloatRoundStyleE2ESI_EENS1_15EpilogueDefaultEEEEEvvEEEEvNT_6ParamsE,@function
        .size           _ZN7cutlass13device_kernelINS_4gemm6kernel13GemmUniversalIN4cute5tupleIJiiiiEEENS1_10collective13CollectiveMmaINS1_34MainloopSm90TmaGmmaWarpSpecializedILi4ENS5_IJNS4_1CILi2EEENSA_ILi1EEESC_EEENS1_32KernelTmaWarpSpecializedPingpongEEENS5_IJNSA_ILi64EEESG_SG_EEENS_10tfloat32_tENS5_IJlSC_lEEESI_SJ_NS4_8TiledMMAINS4_8MMA_AtomIJNS4_4SM904GMMA29MMA_64x64x8_F32TF32TF32_SS_TNILNSN_7ScaleInE1ELSP_1EEEEEENS4_6LayoutINS5_IJSC_SC_SC_EEENS5_IJNSA_ILi0EEESU_SU_EEEEENS5_IJNS4_10UnderscoreESX_SX_EEEEENS4_13SM90_TMA_LOADENS4_14ComposedLayoutINS4_7SwizzleILi3ELi4ELi3EEENS4_18smem_ptr_flag_bitsILi32EEENSS_INS5_IJNSA_ILi8EEENSA_ILi32EEEEEENS5_IJS17_SC_EEEEEEEvNS4_8identityENS4_23SM90_TMA_LOAD_MULTICASTES1B_vS1C_EENS_8epilogue10collective6detail29Sm90TmaWarpSpecializedAdapterINS1G_15DefaultEpilogueISI_SJ_SJ_NS1F_6thread17LinearCombinationISI_Li1EffLNS1K_9ScaleType4KindE0ELNS_15FloatRoundStyleE2ESI_EENS1_15EpilogueDefaultEEEEEvvEEEEvNT_6ParamsE,(.L_x_136 - _ZN7cutlass13device_kernelINS_4gemm6kernel13GemmUniversalIN4cute5tupleIJiiiiEEENS1_10collective13CollectiveMmaINS1_34MainloopSm90TmaGmmaWarpSpecializedILi4ENS5_IJNS4_1CILi2EEENSA_ILi1EEESC_EEENS1_32KernelTmaWarpSpecializedPingpongEEENS5_IJNSA_ILi64EEESG_SG_EEENS_10tfloat32_tENS5_IJlSC_lEEESI_SJ_NS4_8TiledMMAINS4_8MMA_AtomIJNS4_4SM904GMMA29MMA_64x64x8_F32TF32TF32_SS_TNILNSN_7ScaleInE1ELSP_1EEEEEENS4_6LayoutINS5_IJSC_SC_SC_EEENS5_IJNSA_ILi0EEESU_SU_EEEEENS5_IJNS4_10UnderscoreESX_SX_EEEEENS4_13SM90_TMA_LOADENS4_14ComposedLayoutINS4_7SwizzleILi3ELi4ELi3EEENS4_18smem_ptr_flag_bitsILi32EEENSS_INS5_IJNSA_ILi8EEENSA_ILi32EEEEEENS5_IJS17_SC_EEEEEEEvNS4_8identityENS4_23SM90_TMA_LOAD_MULTICASTES1B_vS1C_EENS_8epilogue10collective6detail29Sm90TmaWarpSpecializedAdapterINS1G_15DefaultEpilogueISI_SJ_SJ_NS1F_6thread17LinearCombinationISI_Li1EffLNS1K_9ScaleType4KindE0ELNS_15FloatRoundStyleE2ESI_EENS1_15EpilogueDefaultEEEEEvvEEEEvNT_6ParamsE)
        .other          _ZN7cutlass13device_kernelINS_4gemm6kernel13GemmUniversalIN4cute5tupleIJiiiiEEENS1_10collective13CollectiveMmaINS1_34MainloopSm90TmaGmmaWarpSpecializedILi4ENS5_IJNS4_1CILi2EEENSA_ILi1EEESC_EEENS1_32KernelTmaWarpSpecializedPingpongEEENS5_IJNSA_ILi64EEESG_SG_EEENS_10tfloat32_tENS5_IJlSC_lEEESI_SJ_NS4_8TiledMMAINS4_8MMA_AtomIJNS4_4SM904GMMA29MMA_64x64x8_F32TF32TF32_SS_TNILNSN_7ScaleInE1ELSP_1EEEEEENS4_6LayoutINS5_IJSC_SC_SC_EEENS5_IJNSA_ILi0EEESU_SU_EEEEENS5_IJNS4_10UnderscoreESX_SX_EEEEENS4_13SM90_TMA_LOADENS4_14ComposedLayoutINS4_7SwizzleILi3ELi4ELi3EEENS4_18smem_ptr_flag_bitsILi32EEENSS_INS5_IJNSA_ILi8EEENSA_ILi32EEEEEENS5_IJS17_SC_EEEEEEEvNS4_8identityENS4_23SM90_TMA_LOAD_MULTICASTES1B_vS1C_EENS_8epilogue10collective6detail29Sm90TmaWarpSpecializedAdapterINS1G_15DefaultEpilogueISI_SJ_SJ_NS1F_6thread17LinearCombinationISI_Li1EffLNS1K_9ScaleType4KindE0ELNS_15FloatRoundStyleE2ESI_EENS1_15EpilogueDefaultEEEEEvvEEEEvNT_6ParamsE,@"STO_CUDA_ENTRY STV_DEFAULT"
_ZN7cutlass13device_kernelINS_4gemm6kernel13GemmUniversalIN4cute5tupleIJiiiiEEENS1_10collective13CollectiveMmaINS1_34MainloopSm90TmaGmmaWarpSpecializedILi4ENS5_IJNS4_1CILi2EEENSA_ILi1EEESC_EEENS1_32KernelTmaWarpSpecializedPingpongEEENS5_IJNSA_ILi64EEESG_SG_EEENS_10tfloat32_tENS5_IJlSC_lEEESI_SJ_NS4_8TiledMMAINS4_8MMA_AtomIJNS4_4SM904GMMA29MMA_64x64x8_F32TF32TF32_SS_TNILNSN_7ScaleInE1ELSP_1EEEEEENS4_6LayoutINS5_IJSC_SC_SC_EEENS5_IJNSA_ILi0EEESU_SU_EEEEENS5_IJNS4_10UnderscoreESX_SX_EEEEENS4_13SM90_TMA_LOADENS4_14ComposedLayoutINS4_7SwizzleILi3ELi4ELi3EEENS4_18smem_ptr_flag_bitsILi32EEENSS_INS5_IJNSA_ILi8EEENSA_ILi32EEEEEENS5_IJS17_SC_EEEEEEEvNS4_8identityENS4_23SM90_TMA_LOAD_MULTICASTES1B_vS1C_EENS_8epilogue10collective6detail29Sm90TmaWarpSpecializedAdapterINS1G_15DefaultEpilogueISI_SJ_SJ_NS1F_6thread17LinearCombinationISI_Li1EffLNS1K_9ScaleType4KindE0ELNS_15FloatRoundStyleE2ESI_EENS1_15EpilogueDefaultEEEEEvvEEEEvNT_6ParamsE:
[----:B------:R-:W0:Y:S01]  /*0000*/  LDC R1, c[0x0][0x28] ;  /* 0x00000a00ff017b82 */ /* 0x000e220000000800 */
[----:B------:R-:W1:Y:S01]  /*0010*/  S2R R3, SR_TID.X ;  /* 0x0000000000037919 */ /* 0x000e620000002100 */
[----:B------:R-:W-:Y:S01]  /*0020*/  ELECT P0, URZ, PT ;  /* 0x00000000003f782f */ /* 0x000fe20003800000 */
[----:B------:R-:W-:Y:S01]  /*0030*/  BSSY B0, `(.L_x_0) ;  /* 0x0000014000007945 */ /* 0x000fe20003800000 */
[--C-:B-1----:R-:W-:Y:S02]  /*0040*/  SHF.R.U32.HI R0, RZ, 0x5, R3.reuse ;  /* 0x00000005ff007819 */ /* 0x102fe40000011603 */
[----:B------:R-:W-:-:S03]  /*0050*/  SHF.R.U32.HI R5, RZ, 0x7, R3 ;  /* 0x00000007ff057819 */ /* 0x000fc60000011603 */
[----:B------:R-:W1:Y:S02]  /*0060*/  SHFL.IDX PT, R2, R0, RZ, 0x1f ;  /* 0x00001fff00027589 */ /* 0x000e6400000e0000 */
[----:B-1----:R-:W-:Y:S02]  /*0070*/  R2UR UR6, R2 ;  /* 0x00000000020672ca */ /* 0x002fe400000e0000 */
[----:B------:R1:W2:Y:S11]  /*0080*/  SHFL.IDX PT, R2, R5, RZ, 0x1f ;  /* 0x00001fff05027589 */ /* 0x0002b600000e0000 */
[----:B------:R-:W-:-:S02]  /*0090*/  USHF.R.S32.HI UR4, URZ, 0x1f, UR6 ;  /* 0x0000001f3f047899 */ /* 0x000fc40008011406 */
[----:B------:R-:W-:Y:S02]  /*00a0*/  ISETP.NE.OR P0, PT, RZ, UR6, !P0 ;  /* 0x00000006ff007c0c */ /* 0x000fe4000c705670 */
[----:B------:R-:W-:-:S04]  /*00b0*/  ULEA.HI UR4, UR4, UR6, URZ, 0x2 ;  /* 0x0000000604047291 */ /* 0x000fc8000f8f103f */
[----:B------:R-:W-:-:S04]  /*00c0*/  ULOP3.LUT UR4, UR4, 0xfffffffc, URZ, 0xc0, !UPT ;  /* 0xfffffffc04047892 */ /* 0x000fc8000f8ec03f */
[----:B------:R-:W-:-:S03]  /*00d0*/  UIADD3 UR6, UR6, -UR4, URZ ;  /* 0x8000000406067290 */ /* 0x000fc6000fffe03f */
[----:B012---:R-:W-:Y:S09]  /*00e0*/  @P0 BRA `(.L_x_1) ;  /* 0x0000000000200947 */ /* 0x007ff20003800000 */
[----:B------:R-:W-:Y:S02]  /*00f0*/  ULDC.64 UR4, c[0x0][0x198] ;  /* 0x0000660000047ab9 */ /* 0x000fe40000000a00 */
[----:B------:R-:W-:Y:S02]  /*0100*/  UIADD3 UR8, UP0, UR4, 0xf0, URZ ;  /* 0x000000f004087890 */ /* 0x000fe4000ff1e03f */
[----:B------:R-:W-:Y:S02]  /*0110*/  UIADD3 UR4, UP1, UR4, 0x1f0, URZ ;  /* 0x000001f004047890 */ /* 0x000fe4000ff3e03f */
[----:B------:R-:W-:Y:S02]  /*0120*/  UIADD3.X UR9, URZ, UR5, URZ, UP0, !UPT ;  /* 0x000000053f097290 */ /* 0x000fe400087fe43f */
[----:B------:R-:W-:-:S07]  /*0130*/  UIADD3.X UR5, URZ, UR5, URZ, UP1, !UPT ;  /* 0x000000053f057290 */ /* 0x000fce0008ffe43f */
[----:B------:R0:W-:Y:S02]  /*0140*/  UTMACCTL.PF [UR8] ;  /* 0x00000000080079b9 */ /* 0x0001e40008040000 */
[----:B------:R0:W-:Y:S02]  /*0150*/  UTMACCTL.PF [UR4] ;  /* 0x00000000040079b9 */ /* 0x0001e40008040000 */
[----:B0-----:R-:W-:Y:S01]  /*0160*/  NOP ;  /* 0x0000000000007918 */ /* 0x001fe20000000000 */
.L_x_1:
[----:B------:R-:W-:Y:S05]  /*0170*/  BSYNC B0 ;  /* 0x0000000000007941 */ /* 0x000fea0003800000 */
.L_x_0:
[----:B------:R-:W0:Y:S01]  /*0180*/  SHFL.IDX PT, R6, R0, RZ, 0x1f ;  /* 0x00001fff00067589 */ /* 0x000e2200000e0000 */
[----:B------:R-:W-:Y:S01]  /*0190*/  R2UR UR19, R2 ;  /* 0x00000000021372ca */ /* 0x000fe200000e0000 */
[----:B------:R-:W-:-:S04]  /*01a0*/  UISETP.NE.AND UP0, UPT, UR6, 0x3, UPT ;  /* 0x000000030600788c */ /* 0x000fc8000bf05270 */
[----:B------:R-:W-:-:S08]  /*01b0*/  UISETP.EQ.OR UP0, UPT, UR6, URZ, !UP0 ;  /* 0x0000003f0600728c */ /* 0x000fd0000c702670 */
[----:B------:R-:W-:Y:S02]  /*01c0*/  UIADD3 UR14, UR19, -0x1, URZ ;  /* 0xffffffff130e7890 */ /* 0x000fe4000fffe03f */
[----:B------:R-:W-:Y:S02]  /*01d0*/  UISETP.EQ.AND UP0, UPT, UR19, URZ, UP0 ;  /* 0x0000003f1300728c */ /* 0x000fe40008702270 */
[----:B------:R-:W-:Y:S02]  /*01e0*/  UISETP.GE.U32.AND UP1, UPT, UR14, 0x2, UPT ;  /* 0x000000020e00788c */ /* 0x000fe4000bf26070 */
[----:B------:R-:W-:Y:S01]  /*01f0*/  USEL UR40, URZ, 0x1, !UP0 ;  /* 0x000000013f287887 */ /* 0x000fe2000c000000 */
[----:B0-----:R-:W-:-:S03]  /*0200*/  ISETP.NE.AND P0, PT, R6, RZ, PT ;  /* 0x000000ff0600720c */ /* 0x001fc60003f05270 */
[----:B------:R-:W-:-:S10]  /*0210*/  USEL UR40, UR40, 0x2, UP1 ;  /* 0x0000000228287887 */ /* 0x000fd40008800000 */
[----:B------:R-:W-:Y:S05]  /*0220*/  @P0 BRA `(.L_x_2) ;  /* 0x0000000000580947 */ /* 0x000fea0003800000 */
[----:B------:R-:W0:Y:S01]  /*0230*/  S2UR UR7, SR_CgaCtaId ;  /* 0x00000000000779c3 */ /* 0x000e220000008800 */
[----:B------:R-:W-:Y:S01]  /*0240*/  UMOV UR4, 0x400 ;  /* 0x0000040000047882 */ /* 0x000fe20000000000 */
[----:B------:R-:W-:Y:S01]  /*0250*/  UMOV UR5, 0x1 ;  /* 0x0000000100057882 */ /* 0x000fe20000000000 */
[----:B------:R-:W-:Y:S01]  /*0260*/  UMOV UR8, 0x2 ;  /* 0x0000000200087882 */ /* 0x000fe20000000000 */
[----:B------:R-:W-:Y:S01]  /*0270*/  ELECT P0, URZ, PT ;  /* 0x00000000003f782f */ /* 0x000fe20003800000 */
[----:B------:R-:W-:-:S04]  /*0280*/  UIADD3 UR8, -UR8, 0x100000, URZ ;  /* 0x0010000008087890 */ /* 0x000fc8000fffe13f */
[----:B------:R-:W-:Y:S02]  /*0290*/  USHF.L.U32 UR9, UR8, 0xb, URZ ;  /* 0x0000000b08097899 */ /* 0x000fe4000800063f */
[----:B------:R-:W-:Y:S02]  /*02a0*/  USHF.L.U32 UR8, UR8, 0x1, URZ ;  /* 0x0000000108087899 */ /* 0x000fe4000800063f */
[----:B0-----:R-:W-:Y:S02]  /*02b0*/  ULEA UR7, UR7, UR4, 0x18 ;  /* 0x0000000407077291 */ /* 0x001fe4000f8ec03f */
[----:B------:R-:W-:-:S04]  /*02c0*/  UIADD3 UR4, -UR5, 0x100000, URZ ;  /* 0x0010000005047890 */ /* 0x000fc8000fffe13f */
[----:B------:R-:W-:Y:S02]  /*02d0*/  USHF.L.U32 UR5, UR4, 0xb, URZ ;  /* 0x0000000b04057899 */ /* 0x000fe4000800063f */
[----:B------:R-:W-:Y:S01]  /*02e0*/  USHF.L.U32 UR4, UR4, 0x1, URZ ;  /* 0x0000000104047899 */ /* 0x000fe2000800063f */
[----:B------:R-:W0:Y:S11]  /*02f0*/  FENCE.VIEW.ASYNC.S ;  /* 0x00000000000073c6 */ /* 0x000e360000000000 */
[----:B0-----:R0:W1:Y:S01]  /*0300*/  SYNCS.EXCH.64 URZ, [UR7], UR4 ;  /* 0x00000004073f75b2 */ /* 0x0010620008000100 */
[----:B------:R0:W2:Y:S01]  /*0310*/  SYNCS.EXCH.64 URZ, [UR7+0x20], UR8 ;  /* 0x00002008073f75b2 */ /* 0x0000a20008000100 */
[----:B------:R0:W3:Y:S01]  /*0320*/  SYNCS.EXCH.64 URZ, [UR7+0x8], UR4 ;  /* 0x00000804073f75b2 */ /* 0x0000e20008000100 */
[----:B------:R0:W4:Y:S01]  /*0330*/  SYNCS.EXCH.64 URZ, [UR7+0x28], UR8 ;  /* 0x00002808073f75b2 */ /* 0x0001220008000100 */
[----:B------:R0:W0:Y:S01]  /*0340*/  SYNCS.EXCH.64 URZ, [UR7+0x10], UR4 ;  /* 0x00001004073f75b2 */ /* 0x0000220008000100 */
[----:B------:R0:W0:Y:S01]  /*0350*/  SYNCS.EXCH.64 URZ, [UR7+0x30], UR8 ;  /* 0x00003008073f75b2 */ /* 0x0000220008000100 */
[----:B------:R0:W0:Y:S01]  /*0360*/  SYNCS.EXCH.64 URZ, [UR7+0x18], UR4 ;  /* 0x00001804073f75b2 */ /* 0x0000220008000100 */
[----:B------:R0:W0:Y:S01]  /*0370*/  SYNCS.EXCH.64 URZ, [UR7+0x38], UR8 ;  /* 0x00003808073f75b2 */ /* 0x0000220008000100 */
[----:B------:R-:W-:Y:S01]  /*0380*/  NOP ;  /* 0x0000000000007918 */ /* 0x000fe20000000000 */
.L_x_2:
[----:B------:R-:W5:Y:S01]  /*0390*/  S2UR UR15, SR_CTAID.X ;  /* 0x00000000000f79c3 */ /* 0x000f620000002500 */
[----:B------:R-:W-:Y:S01]  /*03a0*/  SHF.R.S32.HI R2, RZ, 0x1f, R3 ;  /* 0x0000001fff027819 */ /* 0x000fe20000011403 */
[----:B------:R-:W1:Y:S01]  /*03b0*/  SHFL.IDX PT, R7, R0, RZ, 0x1f ;  /* 0x00001fff00077589 */ /* 0x000e6200000e0000 */
[----:B------:R-:W-:Y:S02]  /*03c0*/  ELECT P0, URZ, PT ;  /* 0x00000000003f782f */ /* 0x000fe40003800000 */
[----:B------:R-:W-:Y:S01]  /*03d0*/  SHF.R.S32.HI R11, RZ, 0x1f, R6 ;  /* 0x0000001fff0b7819 */ /* 0x000fe20000011406 */
[----:B0-----:R-:W-:Y:S01]  /*03e0*/  ULDC UR4, c[0x0][0x150] ;  /* 0x0000540000047ab9 */ /* 0x001fe20000000800 */
[----:B------:R-:W-:Y:S01]  /*03f0*/  LEA.HI R2, R2, R3, RZ, 0x7 ;  /* 0x0000000302027211 */ /* 0x000fe200078f38ff */
[----:B------:R-:W0:Y:S01]  /*0400*/  SHFL.IDX PT, R8, R0, RZ, 0x1f ;  /* 0x00001fff00087589 */ /* 0x000e2200000e0000 */
[----:B------:R-:W2:Y:S01]  /*0410*/  S2UR UR8, SR_CTAID.Y ;  /* 0x00000000000879c3 */ /* 0x000ea20000002600 */
[----:B------:R-:W-:-:S02]  /*0420*/  ELECT P1, URZ, PT ;  /* 0x00000000003f782f */ /* 0x000fc40003820000 */
[----:B------:R-:W-:Y:S01]  /*0430*/  LOP3.LUT R2, R2, 0xffffff80, RZ, 0xc0, !PT ;  /* 0xffffff8002027812 */ /* 0x000fe200078ec0ff */
[----:B------:R-:W-:Y:S01]  /*0440*/  ULDC UR7, c[0x0][0x144] ;  /* 0x0000510000077ab9 */ /* 0x000fe20000000800 */
[----:B------:R-:W-:Y:S01]  /*0450*/  LEA.HI R11, R11, R6, RZ, 0x2 ;  /* 0x000000060b0b7211 */ /* 0x000fe200078f10ff */
[----:B------:R-:W-:Y:S01]  /*0460*/  UMOV UR18, 0x80 ;  /* 0x0000008000127882 */ /* 0x000fe20000000000 */
[----:B------:R-:W-:Y:S01]  /*0470*/  NOP ;  /* 0x0000000000007918 */ /* 0x000fe20000000000 */
[----:B------:R-:W-:Y:S01]  /*0480*/  IMAD.IADD R4, R3, 0x1, -R2 ;  /* 0x0000000103047824 */ /* 0x000fe200078e0a02 */
[----:B------:R-:W-:Y:S01]  /*0490*/  LOP3.LUT R11, R11, 0x3ffffffc, RZ, 0xc0, !PT ;  /* 0x3ffffffc0b0b7812 */ /* 0x000fe200078ec0ff */
[----:B------:R-:W-:Y:S01]  /*04a0*/  NOP ;  /* 0x0000000000007918 */ /* 0x000fe20000000000 */
[----:B------:R-:W-:Y:S01]  /*04b0*/  ULDC UR17, c[0x0][0x148] ;  /* 0x0000520000117ab9 */ /* 0x000fe20000000800 */
[----:B------:R-:W-:Y:S01]  /*04c0*/  IMAD.MOV.U32 R23, RZ, RZ, 0x1 ;  /* 0x00000001ff177424 */ /* 0x000fe200078e00ff */
[----:B------:R-:W-:Y:S01]  /*04d0*/  SHF.R.S32.HI R9, RZ, 0x1f, R4 ;  /* 0x0000001fff097819 */ /* 0x000fe20000011404 */
[----:B------:R-:W-:Y:S01]  /*04e0*/  IMAD.IADD R11, R6, 0x1, -R11 ;  /* 0x00000001060b7824 */ /* 0x000fe200078e0a0b */
[----:B------:R-:W3:Y:S01]  /*04f0*/  SHFL.IDX PT, R5, R5, RZ, 0x1f ;  /* 0x00001fff05057589 */ /* 0x000ee200000e0000 */
[----:B------:R-:W-:-:S02]  /*0500*/  ISETP.NE.AND P2, PT, RZ, UR19, PT ;  /* 0x00000013ff007c0c */ /* 0x000fc4000bf45270 */
[----:B-----5:R-:W-:Y:S02]  /*0510*/  I2FP.F32.U32 R10, UR15 ;  /* 0x0000000f000a7c45 */ /* 0x020fe40008201000 */
[----:B------:R-:W-:Y:S02]  /*0520*/  LEA.HI R2, R9, R4, RZ, 0x3 ;  /* 0x0000000409027211 */ /* 0x000fe400078f18ff */
[----:B-1----:R-:W-:Y:S01]  /*0530*/  ISETP.NE.OR P0, PT, R7, RZ, !P0 ;  /* 0x000000ff0700720c */ /* 0x002fe20004705670 */
[----:B------:R-:W-:Y:S01]  /*0540*/  FMUL R10, R10, UR4 ;  /* 0x000000040a0a7c20 */ /* 0x000fe20008400000 */
[--C-:B------:R-:W-:Y:S01]  /*0550*/  SHF.R.S32.HI R7, RZ, 0x3, R2.reuse ;  /* 0x00000003ff077819 */ /* 0x100fe20000011402 */
[----:B------:R-:W-:Y:S01]  /*0560*/  ULDC UR4, c[0x0][0x154] ;  /* 0x0000550000047ab9 */ /* 0x000fe20000000800 */
[----:B------:R-:W-:Y:S02]  /*0570*/  SHF.R.S32.HI R2, RZ, 0x1f, R2 ;  /* 0x0000001fff027819 */ /* 0x000fe40000011402 */
[----:B0-----:R-:W-:Y:S01]  /*0580*/  ISETP.NE.OR P1, PT, R8, RZ, !P1 ;  /* 0x000000ff0800720c */ /* 0x001fe20004f25670 */
[----:B------:R-:W0:Y:S01]  /*0590*/  F2I.U32.TRUNC.NTZ R10, R10 ;  /* 0x0000000a000a7305 */ /* 0x000e22000020f000 */
[----:B------:R-:W-:-:S02]  /*05a0*/  LEA.HI R2, R2, R7, RZ, 0x2 ;  /* 0x0000000702027211 */ /* 0x000fc400078f10ff */
[----:B--2---:R-:W-:Y:S02]  /*05b0*/  I2FP.F32.U32 R0, UR8 ;  /* 0x0000000800007c45 */ /* 0x004fe40008201000 */
[----:B------:R-:W-:Y:S01]  /*05c0*/  LOP3.LUT R2, R2, 0xfffffffc, RZ, 0xc0, !PT ;  /* 0xfffffffc02027812 */ /* 0x000fe200078ec0ff */
[----:B------:R-:W-:Y:S02]  /*05d0*/  VOTEU.ALL UP0, P0 ;  /* 0x00000000003f7886 */ /* 0x000fe40000000000 */
[----:B------:R-:W-:Y:S02]  /*05e0*/  FMUL R6, R0, UR4 ;  /* 0x0000000400067c20 */ /* 0x000fe40008400000 */
[----:B------:R-:W-:Y:S01]  /*05f0*/  IMAD.IADD R2, R7, 0x1, -R2 ;  /* 0x0000000107027824 */ /* 0x000fe200078e0a02 */
[----:B------:R-:W1:Y:S01]  /*0600*/  @!UP0 S2UR UR11, SR_CgaCtaId ;  /* 0x00000000000b89c3 */ /* 0x000e620000008800 */
[----:B------:R-:W-:Y:S01]  /*0610*/  VOTEU.ALL UP1, P1 ;  /* 0x00000000003f7886 */ /* 0x000fe20000820000 */
[----:B------:R-:W-:Y:S01]  /*0620*/  @!UP0 UMOV UR10, 0x400 ;  /* 0x00000400000a8882 */ /* 0x000fe20000000000 */
[----:B------:R-:W-:Y:S01]  /*0630*/  IMAD R2, R11, 0x4, R2 ;  /* 0x000000040b027824 */ /* 0x000fe200078e0202 */
[----:B0-----:R-:W-:Y:S01]  /*0640*/  R2UR UR4, R10 ;  /* 0x000000000a0472ca */ /* 0x001fe200000e0000 */
[----:B------:R-:W0:Y:S01]  /*0650*/  F2I.U32.TRUNC.NTZ R6, R6 ;  /* 0x0000000600067305 */ /* 0x000e22000020f000 */
[----:B------:R-:W-:Y:S01]  /*0660*/  @!UP1 UMOV UR13, 0x400 ;  /* 0x00000400000d9882 */ /* 0x000fe20000000000 */
[C---:B------:R-:W-:Y:S01]  /*0670*/  IMAD.SHL.U32 R7, R2.reuse, 0x4, RZ ;  /* 0x0000000402077824 */ /* 0x040fe200078e00ff */
[----:B------:R-:W-:Y:S01]  /*0680*/  LEA.HI R0, R2, R2, RZ, 0x1 ;  /* 0x0000000202007211 */ /* 0x000fe200078f08ff */
[----:B------:R-:W2:Y:S01]  /*0690*/  @!UP1 S2UR UR16, SR_CgaCtaId ;  /* 0x00000000001099c3 */ /* 0x000ea20000008800 */
[----:B------:R-:W-:Y:S01]  /*06a0*/  VOTEU.ALL UP2, P1 ;  /* 0x00000000003f7886 */ /* 0x000fe20000840000 */
[----:B------:R-:W-:Y:S01]  /*06b0*/  VOTEU.ALL UP3, P1 ;  /* 0x00000000003f7886 */ /* 0x000fe20000860000 */
[----:B------:R-:W-:Y:S01]  /*06c0*/  LOP3.LUT R11, R0, 0xfffffffe, RZ, 0xc0, !PT ;  /* 0xfffffffe000b7812 */ /* 0x000fe200078ec0ff */
[----:B------:R-:W-:Y:S01]  /*06d0*/  VOTEU.ALL UP4, P1 ;  /* 0x00000000003f7886 */ /* 0x000fe20000880000 */
[----:B------:R-:W-:Y:S01]  /*06e0*/  LOP3.LUT R22, R2, 0xc, R7, 0x78, !PT ;  /* 0x0000000c02167812 */ /* 0x000fe200078e7807 */
[----:B------:R-:W-:-:S02]  /*06f0*/  VOTEU.ALL UP5, P1 ;  /* 0x00000000003f7886 */ /* 0x000fc400008a0000 */
[----:B------:R-:W-:Y:S01]  /*0700*/  IMAD.IADD R11, R2, 0x1, -R11 ;  /* 0x00000001020b7824 */ /* 0x000fe200078e0a0b */
[----:B------:R-:W-:Y:S01]  /*0710*/  UIADD3 UR4, -UR4, URZ, URZ ;  /* 0x0000003f04047290 */ /* 0x000fe2000fffe13f */
[----:B------:R-:W5:Y:S01]  /*0720*/  LDC R2, c[0x0][0x140] ;  /* 0x00005000ff027b82 */ /* 0x000f620000000800 */
[----:B0-----:R-:W-:Y:S02]  /*0730*/  R2UR UR9, R6 ;  /* 0x00000000060972ca */ /* 0x001fe400000e0000 */
[----:B------:R-:W-:Y:S02]  /*0740*/  UIMAD UR7, UR7, UR4, UR15 ;  /* 0x00000004070772a4 */ /* 0x000fe4000f8e020f */
[----:B-1----:R-:W-:Y:S01]  /*0750*/  @!UP0 ULEA UR12, UR11, UR10, 0x18 ;  /* 0x0000000a0b0c8291 */ /* 0x002fe2000f8ec03f */
[----:B------:R-:W-:Y:S01]  /*0760*/  UMOV UR4, 0x20 ;  /* 0x0000002000047882 */ /* 0x000fe20000000000 */
[----:B------:R-:W-:-:S04]  /*0770*/  @!UP1 UIADD3 UR10, -UR18, 0x100000, URZ ;  /* 0x00100000120a9890 */ /* 0x000fc8000fffe13f */
[----:B------:R-:W-:Y:S02]  /*0780*/  @!UP1 USHF.L.U32 UR11, UR10, 0xb, URZ ;  /* 0x0000000b0a0b9899 */ /* 0x000fe4000800063f */
[----:B------:R-:W-:Y:S01]  /*0790*/  @!UP1 USHF.L.U32 UR10, UR10, 0x1, URZ ;  /* 0x000000010a0a9899 */ /* 0x000fe2000800063f */
[----:B------:R-:W-:Y:S01]  /*07a0*/  ISETP.NE.AND P3, PT, R11, UR7, PT ;  /* 0x000000070b007c0c */ /* 0x000fe2000bf65270 */
[----:B------:R-:W-:-:S04]  /*07b0*/  @!UP0 UIADD3 UR4, -UR4, 0x100000, URZ ;  /* 0x0010000004048890 */ /* 0x000fc8000fffe13f */
[----:B------:R-:W-:Y:S02]  /*07c0*/  @!UP0 USHF.L.U32 UR5, UR4, 0xb, URZ ;  /* 0x0000000b04058899 */ /* 0x000fe4000800063f */
[----:B------:R-:W-:Y:S01]  /*07d0*/  @!UP0 USHF.L.U32 UR4, UR4, 0x1, URZ ;  /* 0x0000000104048899 */ /* 0x000fe2000800063f */
[----:B------:R-:W-:Y:S01]  /*07e0*/  VOTEU.ALL UP0, P0 ;  /* 0x00000000003f7886 */ /* 0x000fe20000000000 */
[----:B--2---:R-:W-:Y:S01]  /*07f0*/  @!UP1 ULEA UR13, UR16, UR13, 0x18 ;  /* 0x0000000d100d9291 */ /* 0x004fe2000f8ec03f */
[----:B------:R-:W-:Y:S01]  /*0800*/  VOTEU.ALL UP1, P0 ;  /* 0x00000000003f7886 */ /* 0x000fe20000020000 */
[----:B------:R-:W-:Y:S01]  /*0810*/  UIADD3 UR9, -UR9, URZ, URZ ;  /* 0x0000003f09097290 */ /* 0x000fe2000fffe13f */
[----:B------:R-:W-:Y:S01]  /*0820*/  LOP3.LUT P0, RZ, R4, 0x7, RZ, 0xc0, !PT ;  /* 0x0000000704ff7812 */ /* 0x000fe2000780c0ff */
[----:B------:R-:W0:Y:S06]  /*0830*/  FENCE.VIEW.ASYNC.S ;  /* 0x00000000000073c6 */ /* 0x000e2c0000000000 */
[----:B0-----:R-:W0:Y:S01]  /*0840*/  @!UP0 SYNCS.EXCH.64 URZ, [UR12+0x70], UR4 ;  /* 0x000070040c3f85b2 */ /* 0x001e220008000100 */
[----:B------:R-:W-:-:S02]  /*0850*/  @P3 LEA.HI R0, R22, R22, RZ, 0x1 ;  /* 0x0000001616003211 */ /* 0x000fc400078f08ff */
[----:B-----5:R-:W-:Y:S02]  /*0860*/  ISETP.EQ.U32.AND P1, PT, R2, 0x1, PT ;  /* 0x000000010200780c */ /* 0x020fe40003f22070 */
[----:B------:R-:W-:Y:S02]  /*0870*/  @P3 SHF.R.S32.HI R0, RZ, 0x1, R0 ;  /* 0x00000001ff003819 */ /* 0x000fe40000011400 */
[----:B------:R-:W-:Y:S01]  /*0880*/  ISETP.LT.U32.AND P0, PT, R22, 0x2, !P0 ;  /* 0x000000021600780c */ /* 0x000fe20004701070 */
[----:B------:R1:W2:Y:S01]  /*0890*/  @!UP1 SYNCS.EXCH.64 URZ, [UR12+0x78], UR4 ;  /* 0x000078040c3f95b2 */ /* 0x0002a20008000100 */
[----:B------:R-:W-:Y:S01]  /*08a0*/  NOP ;  /* 0x0000000000007918 */ /* 0x000fe20000000000 */
[----:B-1----:R-:W-:Y:S01]  /*08b0*/  UIMAD UR4, UR17, UR9, UR8 ;  /* 0x00000009110472a4 */ /* 0x002fe2000f8e0208 */
[----:B------:R1:W0:Y:S05]  /*08c0*/  @!UP2 SYNCS.EXCH.64 URZ, [UR13+0x50], UR10 ;  /* 0x0000500a0d3fa5b2 */ /* 0x00022a0008000100 */
[----:B------:R-:W-:-:S02]  /*08d0*/  @P3 ISETP.NE.AND P4, PT, R0, UR4, PT ;  /* 0x0000000400003c0c */ /* 0x000fc4000bf85270 */
[----:B------:R-:W-:Y:S02]  /*08e0*/  SEL R0, RZ, 0x1, !P0 ;  /* 0x00000001ff007807 */ /* 0x000fe40004000000 */
[----:B------:R-:W-:-:S04]  /*08f0*/  @P3 SEL R23, RZ, 0x1, P4 ;  /* 0x00000001ff173807 */ /* 0x000fc80002000000 */
[----:B------:R-:W-:Y:S01]  /*0900*/  LOP3.LUT R23, R23, R0, RZ, 0xc0, !PT ;  /* 0x0000000017177212 */ /* 0x000fe200078ec0ff */
[----:B------:R1:W0:Y:S01]  /*0910*/  @!UP3 SYNCS.EXCH.64 URZ, [UR13+0x58], UR10 ;  /* 0x0000580a0d3fb5b2 */ /* 0x0002220008000100 */
[----:B------:R1:W0:Y:S01]  /*0920*/  @!UP4 SYNCS.EXCH.64 URZ, [UR13+0x60], UR10 ;  /* 0x0000600a0d3fc5b2 */ /* 0x0002220008000100 */
[----:B------:R1:W0:Y:S01]  /*0930*/  @!UP5 SYNCS.EXCH.64 URZ, [UR13+0x68], UR10 ;  /* 0x0000680a0d3fd5b2 */ /* 0x0002220008000100 */
[----:B------:R-:W-:Y:S01]  /*0940*/  NOP ;  /* 0x0000000000007918 */ /* 0x000fe20000000000 */
[----:B-1-3--:R-:W-:Y:S05]  /*0950*/  @!P1 BRA `(.L_x_3) ;  /* 0x0000000000089947 */ /* 0x00afea0003800000 */
[----:B0-2-4-:R-:W-:Y:S01]  /*0960*/  UCGABAR_ARV ;  /* 0x00000000000079c7 */ /* 0x015fe20008000000 */
[----:B------:R-:W-:Y:S05]  /*0970*/  BRA `(.L_x_4) ;  /* 0x0000000000047947 */ /* 0x000fea0003800000 */
.L_x_3:
[----:B0-2-4-:R-:W-:Y:S01]  /*0980*/  NOP ;  /* 0x0000000000007918 */ /* 0x015fe20000000000 */
.L_x_4:
[----:B------:R-:W-:Y:S01]  /*0990*/  ULDC.64 UR4, c[0x0][0x598] ;  /* 0x0001660000047ab9 */ /* 0x000fe20000000a00 */
[----:B------:R-:W-:Y:S01]  /*09a0*/  ULDC.64 UR56, c[0x0][0x208] ;  /* 0x0000820000387ab9 */ /* 0x000fe20000000a00 */
[----:B------:R-:W-:-:S04]  /*09b0*/  ISETP.NE.U32.AND P0, PT, RZ, UR4, PT ;  /* 0x00000004ff007c0c */ /* 0x000fc8000bf05070 */
[----:B------:R-:W-:-:S13]  /*09c0*/  ISETP.NE.AND.EX P0, PT, RZ, UR5, PT, P0 ;  /* 0x00000005ff007c0c */ /* 0x000fda000bf05300 */
[----:B------:R-:W-:Y:S05]  /*09d0*/  @!P0 BRA `(.L_x_5) ;  /* 0x00000000001c8947 */ /* 0x000fea0003800000 */
[----:B------:R-:W0:Y:S02]  /*09e0*/  LDC.64 R6, c[0x0][0x598] ;  /* 0x00016600ff067b82 */ /* 0x000e240000000a00 */
[----:B0-----:R-:W2:Y:S02]  /*09f0*/  LDG.E.64 R6, desc[UR56][R6.64] ;  /* 0x0000003806067981 */ /* 0x001ea4000c1e1b00 */
[----:B--2---:R-:W-:-:S04]  /*0a00*/  ISETP.NE.U32.AND P0, PT, R6, RZ, PT ;  /* 0x000000ff0600720c */ /* 0x004fc80003f05070 */
[----:B------:R-:W-:-:S13]  /*0a10*/  ISETP.NE.AND.EX P0, PT, R7, RZ, PT, P0 ;  /* 0x000000ff0700720c */ /* 0x000fda0003f05300 */
[----:B------:R-:W-:Y:S05]  /*0a20*/  @!P0 BRA `(.L_x_5) ;  /* 0x0000000000088947 */ /* 0x000fea0003800000 */
[----:B------:R0:W5:Y:S01]  /*0a30*/  LD.E R56, desc[UR56][R6.64] ;  /* 0x0000003806387980 */ /* 0x000162000c101900 */
[----:B------:R-:W-:Y:S05]  /*0a40*/  BRA `(.L_x_6) ;  /* 0x0000000000247947 */ /* 0x000fea0003800000 */
.L_x_5:
[----:B------:R-:W-:Y:S02]  /*0a50*/  ULDC.64 UR4, c[0x0][0x588] ;  /* 0x0001620000047ab9 */ /* 0x000fe40000000a00 */
[----:B------:R-:W-:-:S04]  /*0a60*/  ISETP.NE.U32.AND P0, PT, RZ, UR4, PT ;  /* 0x00000004ff007c0c */ /* 0x000fc8000bf05070 */
[----:B------:R-:W-:-:S13]  /*0a70*/  ISETP.NE.AND.EX P0, PT, RZ, UR5, PT, P0 ;  /* 0x00000005ff007c0c */ /* 0x000fda000bf05300 */
[----:B------:R-:W-:Y:S05]  /*0a80*/  @!P0 BRA `(.L_x_7) ;  /* 0x00000000000c8947 */ /* 0x000fea0003800000 */
[----:B------:R-:W0:Y:S02]  /*0a90*/  LDC.64 R56, c[0x0][0x588] ;  /* 0x00016200ff387b82 */ /* 0x000e240000000a00 */
[----:B0-----:R1:W5:Y:S01]  /*0aa0*/  LDG.E R56, desc[UR56][R56.64] ;  /* 0x0000003838387981 */ /* 0x001362000c1e1900 */
[----:B------:R-:W-:Y:S05]  /*0ab0*/  BRA `(.L_x_6) ;  /* 0x0000000000087947 */ /* 0x000fea0003800000 */
.L_x_7:
[----:B------:R-:W-:Y:S02]  /*0ac0*/  ULDC UR4, c[0x0][0x580] ;  /* 0x0001600000047ab9 */ /* 0x000fe40000000800 */
[----:B------:R-:W-:-:S07]  /*0ad0*/  IMAD.U32 R56, RZ, RZ, UR4 ;  /* 0x00000004ff387e24 */ /* 0x000fce000f8e00ff */
.L_x_6:
[----:B------:R-:W-:Y:S02]  /*0ae0*/  ULDC.64 UR4, c[0x0][0x5a0] ;  /* 0x0001680000047ab9 */ /* 0x000fe40000000a00 */
[----:B------:R-:W-:-:S04]  /*0af0*/  ISETP.NE.U32.AND P0, PT, RZ, UR4, PT ;  /* 0x00000004ff007c0c */ /* 0x000fc8000bf05070 */
[----:B------:R-:W-:-:S13]  /*0b00*/  ISETP.NE.AND.EX P0, PT, RZ, UR5, PT, P0 ;  /* 0x00000005ff007c0c */ /* 0x000fda000bf05300 */
[----:B------:R-:W-:Y:S05]  /*0b10*/  @!P0 BRA `(.L_x_8) ;  /* 0x00000000001c8947 */ /* 0x000fea0003800000 */
[----:B0-----:R-:W0:Y:S02]  /*0b20*/  LDC.64 R6, c[0x0][0x5a0] ;  /* 0x00016800ff067b82 */ /* 0x001e240000000a00 */
[----:B0-----:R-:W2:Y:S02]  /*0b30*/  LDG.E.64 R6, desc[UR56][R6.64] ;  /* 0x0000003806067981 */ /* 0x001ea4000c1e1b00 */
[----:B--2---:R-:W-:-:S04]  /*0b40*/  ISETP.NE.U32.AND P0, PT, R6, RZ, PT ;  /* 0x000000ff0600720c */ /* 0x004fc80003f05070 */
[----:B------:R-:W-:-:S13]  /*0b50*/  ISETP.NE.AND.EX P0, PT, R7, RZ, PT, P0 ;  /* 0x000000ff0700720c */ /* 0x000fda0003f05300 */
[----:B------:R-:W-:Y:S05]  /*0b60*/  @!P0 BRA `(.L_x_8) ;  /* 0x0000000000088947 */ /* 0x000fea0003800000 */
[----:B-1----:R0:W5:Y:S01]  /*0b70*/  LD.E R57, desc[UR56][R6.64] ;  /* 0x0000003806397980 */ /* 0x002162000c101900 */
[----:B------:R-:W-:Y:S05]  /*0b80*/  BRA `(.L_x_9) ;  /* 0x0000000000247947 */ /* 0x000fea0003800000 */
.L_x_8:
[----:B------:R-:W-:Y:S02]  /*0b90*/  ULDC.64 UR4, c[0x0][0x590] ;  /* 0x0001640000047ab9 */ /* 0x000fe40000000a00 */
[----:B------:R-:W-:-:S04]  /*0ba0*/  ISETP.NE.U32.AND P0, PT, RZ, UR4, PT ;  /* 0x00000004ff007c0c */ /* 0x000fc8000bf05070 */
[----:B------:R-:W-:-:S13]  /*0bb0*/  ISETP.NE.AND.EX P0, PT, RZ, UR5, PT, P0 ;  /* 0x00000005ff007c0c */ /* 0x000fda000bf05300 */
[----:B------:R-:W-:Y:S05]  /*0bc0*/  @!P0 BRA `(.L_x_10) ;  /* 0x00000000000c8947 */ /* 0x000fea0003800000 */
[----:B0-----:R-:W1:Y:S02]  /*0bd0*/  LDC.64 R6, c[0x0][0x590] ;  /* 0x00016400ff067b82 */ /* 0x001e640000000a00 */
[----:B-1----:R1:W5:Y:S01]  /*0be0*/  LDG.E R57, desc[UR56][R6.64] ;  /* 0x0000003806397981 */ /* 0x002362000c1e1900 */
[----:B------:R-:W-:Y:S05]  /*0bf0*/  BRA `(.L_x_9) ;  /* 0x0000000000087947 */ /* 0x000fea0003800000 */
.L_x_10:
[----:B------:R-:W-:Y:S02]  /*0c00*/  ULDC UR4, c[0x0][0x584] ;  /* 0x0001610000047ab9 */ /* 0x000fe40000000800 */
[----:B-1----:R-:W-:-:S07]  /*0c10*/  IMAD.U32 R57, RZ, RZ, UR4 ;  /* 0x00000004ff397e24 */ /* 0x002fce000f8e00ff */
.L_x_9:
[----:B------:R-:W-:Y:S01]  /*0c20*/  ULDC UR4, c[0x0][0x65c] ;  /* 0x0001970000047ab9 */ /* 0x000fe20000000800 */
[----:B01----:R-:W0:Y:S01]  /*0c30*/  LDC.64 R6, c[0x0][0x650] ;  /* 0x00019400ff067b82 */ /* 0x003e220000000a00 */
[----:B------:R-:W-:Y:S01]  /*0c40*/  UISETP.NE.AND UP2, UPT, UR4, 0x1, UPT ;  /* 0x000000010400788c */ /* 0x000fe2000bf45270 */
[----:B------:R-:W-:Y:S01]  /*0c50*/  IMAD.MOV.U32 R18, RZ, RZ, -0x1 ;  /* 0xffffffffff127424 */ /* 0x000fe200078e00ff */
[----:B------:R-:W-:Y:S01]  /*0c60*/  UISETP.NE.AND UP0, UPT, UR19, 0x2, UPT ;  /* 0x000000021300788c */ /* 0x000fe2000bf05270 */
[----:B------:R-:W-:Y:S01]  /*0c70*/  IMAD.MOV.U32 R2, RZ, RZ, -0x1 ;  /* 0xffffffffff027424 */ /* 0x000fe200078e00ff */
[----:B------:R-:W-:Y:S01]  /*0c80*/  UP2UR UR38, UPR, URZ, 0x4 ;  /* 0x000000043f267883 */ /* 0x000fe20008000000 */
[----:B------:R-:W-:-:S06]  /*0c90*/  IMAD.MOV.U32 R19, RZ, RZ, -0x1 ;  /* 0xffffffffff137424 */ /* 0x000fcc00078e00ff */
[----:B------:R-:W-:Y:S01]  /*0ca0*/  @UP2 ULDC UR12, c[0x0][0x10] ;  /* 0x00000400000c2ab9 */ /* 0x000fe20000000800 */
[----:B------:R-:W-:Y:S01]  /*0cb0*/  @UP2 UMOV UR4, UR8 ;  /* 0x0000000800042c82 */ /* 0x000fe20008000000 */
[----:B------:R-:W-:Y:S01]  /*0cc0*/  @UP2 UMOV UR5, URZ ;  /* 0x0000003f00052c82 */ /* 0x000fe20008000000 */
[----:B------:R-:W-:Y:S01]  /*0cd0*/  @!UP2 ULDC UR16, c[0x0][0xc] ;  /* 0x000003000010aab9 */ /* 0x000fe20000000800 */
[----:B------:R-:W-:Y:S01]  /*0ce0*/  @UP2 UIMAD.WIDE.U32 UR12, UR15, UR12, UR4 ;  /* 0x0000000c0f0c22a5 */ /* 0x000fe2000f8e0004 */
[----:B------:R-:W-:Y:S02]  /*0cf0*/  ULDC UR10, c[0x0][0xc] ;  /* 0x00000300000a7ab9 */ /* 0x000fe40000000800 */
[----:B------:R-:W-:Y:S01]  /*0d00*/  @UP2 UMOV UR4, URZ ;  /* 0x0000003f00042c82 */ /* 0x000fe20008000000 */
[----:B------:R-:W-:Y:S01]  /*0d10*/  UMOV UR5, URZ ;  /* 0x0000003f00057c82 */ /* 0x000fe20008000000 */
[----:B------:R-:W-:Y:S01]  /*0d20*/  @UP2 UIADD3 UR18, UR13, UR4, URZ ;  /* 0x000000040d122290 */ /* 0x000fe2000fffe03f */
[----:B------:R-:W-:-:S02]  /*0d30*/  ULDC UR11, c[0x0][0x10] ;  /* 0x00000400000b7ab9 */ /* 0x000fc40000000800 */
[----:B------:R-:W-:Y:S01]  /*0d40*/  UMOV UR4, UR15 ;  /* 0x0000000f00047c82 */ /* 0x000fe20008000000 */
[----:B------:R-:W-:Y:S02]  /*0d50*/  UIMAD.WIDE.U32 UR10, UR10, UR11, URZ ;  /* 0x0000000b0a0a72a5 */ /* 0x000fe4000f8e003f */
[----:B------:R-:W-:Y:S01]  /*0d60*/  @!UP2 UIMAD.WIDE.U32 UR4, UR8, UR16, UR4 ;  /* 0x000000100804a2a5 */ /* 0x000fe2000f8e0004 */
[----:B------:R-:W-:Y:S02]  /*0d70*/  ULDC UR13, c[0x0][0x14] ;  /* 0x00000500000d7ab9 */ /* 0x000fe40000000800 */
[----:B------:R-:W-:Y:S02]  /*0d80*/  UIMAD.WIDE.U32 UR54, UR10, UR13, URZ ;  /* 0x0000000d0a3672a5 */ /* 0x000fe4000f8e003f */
[----:B------:R-:W-:Y:S02]  /*0d90*/  UIMAD UR39, UR11, UR13, URZ ;  /* 0x0000000d0b2772a4 */ /* 0x000fe4000f8e023f */
[----:B------:R-:W-:Y:S01]  /*0da0*/  @!UP2 UMOV UR12, UR4 ;  /* 0x00000004000cac82 */ /* 0x000fe20008000000 */
[----:B------:R-:W-:Y:S01]  /*0db0*/  @!UP2 UMOV UR18, UR5 ;  /* 0x000000050012ac82 */ /* 0x000fe20008000000 */
[----:B------:R-:W-:-:S02]  /*0dc0*/  UIADD3 UR39, UR55, UR39, URZ ;  /* 0x0000002737277290 */ /* 0x000fc4000fffe03f */
[----:B------:R-:W-:-:S04]  /*0dd0*/  UIADD3 UR4, UP1, UR12, UR54, URZ ;  /* 0x000000360c047290 */ /* 0x000fc8000ff3e03f */
[----:B------:R-:W-:Y:S02]  /*0de0*/  UIADD3.X UR5, UR18, UR39, URZ, UP1, !UPT ;  /* 0x0000002712057290 */ /* 0x000fe40008ffe43f */
[----:B------:R-:W-:Y:S02]  /*0df0*/  USEL UR4, UR4, UR12, !UP0 ;  /* 0x0000000c04047287 */ /* 0x000fe4000c000000 */
[----:B------:R-:W-:-:S04]  /*0e00*/  USEL UR5, UR5, UR18, !UP0 ;  /* 0x0000001205057287 */ /* 0x000fc8000c000000 */
[----:B0-----:R-:W-:Y:S01]  /*0e10*/  ISETP.LE.U32.AND P0, PT, R6, UR4, PT ;  /* 0x0000000406007c0c */ /* 0x001fe2000bf03070 */
[----:B------:R-:W-:Y:S02]  /*0e20*/  IMAD.U32 R16, RZ, RZ, UR4 ;  /* 0x00000004ff107e24 */ /* 0x000fe4000f8e00ff */
[----:B------:R-:W-:Y:S02]  /*0e30*/  IMAD.U32 R0, RZ, RZ, UR5 ;  /* 0x00000005ff007e24 */ /* 0x000fe4000f8e00ff */
[----:B------:R-:W-:-:S03]  /*0e40*/  IMAD.U32 R17, RZ, RZ, UR5 ;  /* 0x00000005ff117e24 */ /* 0x000fc6000f8e00ff */
[----:B------:R-:W-:Y:S02]  /*0e50*/  ISETP.GE.U32.AND.EX P0, PT, R0, R7, PT, P0 ;  /* 0x000000070000720c */ /* 0x000fe40003f06100 */
[----:B------:R-:W-:-:S11]  /*0e60*/  PRMT R0, RZ, 0x7610, R0 ;  /* 0x00007610ff007816 */ /* 0x000fd60000000000 */
[----:B------:R-:W-:Y:S05]  /*0e70*/  @P0 BRA `(.L_x_11) ;  /* 0x0000000400500947 */ /* 0x000fea0003800000 */
[----:B------:R-:W-:Y:S01]  /*0e80*/  ULDC.64 UR18, c[0x0][0x628] ;  /* 0x00018a0000127ab9 */ /* 0x000fe20000000a00 */
[C---:B------:R-:W-:Y:S01]  /*0e90*/  R2UR UR20, R16.reuse ;  /* 0x00000000101472ca */ /* 0x040fe200000e0000 */
[----:B------:R-:W-:Y:S01]  /*0ea0*/  ULDC UR16, c[0x0][0x630] ;  /* 0x00018c0000107ab9 */ /* 0x000fe20000000800 */
[----:B------:R-:W-:Y:S02]  /*0eb0*/  ISETP.NE.U32.AND P0, PT, RZ, UR18, PT ;  /* 0x00000012ff007c0c */ /* 0x000fe4000bf05070 */
[----:B------:R-:W-:Y:S02]  /*0ec0*/  R2UR UR4, R16 ;  /* 0x00000000100472ca */ /* 0x000fe400000e0000 */
[----:B------:R-:W-:Y:S02]  /*0ed0*/  ISETP.NE.AND.EX P0, PT, RZ, UR19, PT, P0 ;  /* 0x00000013ff007c0c */ /* 0x000fe4000bf05300 */
[----:B------:R-:W-:-:S11]  /*0ee0*/  R2UR UR5, R17 ;  /* 0x00000000110572ca */ /* 0x000fd600000e0000 */
[----:B------:R-:W-:Y:S05]  /*0ef0*/  @!P0 BRA `(.L_x_12) ;  /* 0x0000000000308947 */ /* 0x000fea0003800000 */
[----:B------:R-:W-:Y:S01]  /*0f00*/  R2UR UR4, R16 ;  /* 0x00000000100472ca */ /* 0x000fe200000e0000 */
[----:B------:R-:W-:Y:S01]  /*0f10*/  ULDC UR12, c[0x0][0x634] ;  /* 0x00018d00000c7ab9 */ /* 0x000fe20000000800 */
[----:B------:R-:W-:-:S11]  /*0f20*/  R2UR UR15, R17 ;  /* 0x00000000110f72ca */ /* 0x000fd600000e0000 */
[----:B------:R-:W-:-:S04]  /*0f30*/  UIADD3 UR12, UP1, UR4, UR12, URZ ;  /* 0x0000000c040c7290 */ /* 0x000fc8000ff3e03f */
[----:B------:R-:W-:-:S04]  /*0f40*/  UIADD3.X UR15, URZ, UR15, URZ, UP1, !UPT ;  /* 0x0000000f3f0f7290 */ /* 0x000fc80008ffe43f */
[----:B------:R-:W-:-:S04]  /*0f50*/  UIMAD.WIDE.U32 UR4, UR15, UR18, URZ ;  /* 0x000000120f0472a5 */ /* 0x000fc8000f8e003f */
[----:B------:R-:W-:Y:S02]  /*0f60*/  UIMAD.WIDE.U32 UR10, UP1, UR12, UR19, UR4 ;  /* 0x000000130c0a72a5 */ /* 0x000fe4000f820004 */
[----:B------:R-:W-:Y:S02]  /*0f70*/  UIMAD.WIDE.U32 UR4, UR12, UR18, URZ ;  /* 0x000000120c0472a5 */ /* 0x000fe4000f8e003f */
[----:B------:R-:W-:Y:S02]  /*0f80*/  UIADD3.X UR13, URZ, URZ, URZ, UP1, !UPT ;  /* 0x0000003f3f0d7290 */ /* 0x000fe40008ffe43f */
[----:B------:R-:W-:Y:S01]  /*0f90*/  UIADD3 URZ, UP1, UR5, UR10, URZ ;  /* 0x0000000a053f7290 */ /* 0x000fe2000ff3e03f */
[----:B------:R-:W-:-:S03]  /*0fa0*/  UMOV UR12, UR11 ;  /* 0x0000000b000c7c82 */ /* 0x000fc60008000000 */
[----:B------:R-:W-:-:S12]  /*0fb0*/  UIMAD.WIDE.U32.X UR4, UR15, UR19, UR12, UP1 ;  /* 0x000000130f0472a5 */ /* 0x000fd800088e040c */
.L_x_12:
[----:B------:R-:W-:Y:S01]  /*0fc0*/  USHF.R.U64 UR4, UR4, UR16, UR5 ;  /* 0x0000001004047299 */ /* 0x000fe20008001205 */
[----:B------:R-:W-:Y:S01]  /*0fd0*/  R2UR UR11, R17 ;  /* 0x00000000110b72ca */ /* 0x000fe200000e0000 */
[----:B------:R-:W-:Y:S02]  /*0fe0*/  USHF.R.U32.HI UR5, URZ, UR16, UR5 ;  /* 0x000000103f057299 */ /* 0x000fe40008011605 */
[----:B------:R-:W-:Y:S01]  /*0ff0*/  UIADD3 UR12, UP1, URZ, -UR4, URZ ;  /* 0x800000043f0c7290 */ /* 0x000fe2000ff3e03f */
[----:B------:R-:W-:Y:S01]  /*1000*/  ULDC.64 UR18, c[0x0][0x620] ;  /* 0x0001880000127ab9 */ /* 0x000fe20000000a00 */
[----:B------:R-:W-:Y:S02]  /*1010*/  UISETP.NE.AND UP2, UPT, UR38, URZ, UPT ;  /* 0x0000003f2600728c */ /* 0x000fe4000bf45270 */
[----:B------:R-:W-:Y:S01]  /*1020*/  UIADD3.X UR5, URZ, ~UR5, URZ, UP1, !UPT ;  /* 0x800000053f057290 */ /* 0x000fe20008ffe43f */
[----:B------:R-:W-:Y:S01]  /*1030*/  UMOV UR10, UR20 ;  /* 0x00000014000a7c82 */ /* 0x000fe20008000000 */
[----:B------:R-:W-:-:S02]  /*1040*/  ULDC UR13, c[0x0][0x618] ;  /* 0x00018600000d7ab9 */ /* 0x000fc40000000800 */
[----:B------:R-:W-:Y:S02]  /*1050*/  UIMAD UR5, UR5, UR18, URZ ;  /* 0x00000012050572a4 */ /* 0x000fe4000f8e023f */
[----:B------:R-:W-:Y:S02]  /*1060*/  UIMAD.WIDE.U32 UR10, UR12, UR18, UR10 ;  /* 0x000000120c0a72a5 */ /* 0x000fe4000f8e000a */
[----:B------:R-:W-:Y:S02]  /*1070*/  UIMAD UR12, UR12, UR19, UR5 ;  /* 0x000000130c0c72a4 */ /* 0x000fe4000f8e0205 */
[----:B------:R-:W-:Y:S02]  /*1080*/  @UP2 UIMAD UR7, UR17, UR9, UR8 ;  /* 0x00000009110722a4 */ /* 0x000fe4000f8e0208 */
[----:B------:R-:W-:Y:S01]  /*1090*/  UIADD3 UR11, UR11, UR12, URZ ;  /* 0x0000000c0b0b7290 */ /* 0x000fe2000fffe03f */
[----:B------:R-:W-:Y:S01]  /*10a0*/  ULDC.64 UR8, c[0x0][0x640] ;  /* 0x0001900000087ab9 */ /* 0x000fe20000000a00 */
[----:B------:R-:W-:-:S02]  /*10b0*/  ULDC UR15, c[0x0][0x608] ;  /* 0x00018200000f7ab9 */ /* 0x000fc40000000800 */
[----:B------:R-:W-:Y:S01]  /*10c0*/  USHF.R.U64 UR20, UR10, UR13, UR11 ;  /* 0x0000000d0a147299 */ /* 0x000fe2000800120b */
[----:B------:R-:W-:Y:S01]  /*10d0*/  ISETP.NE.U32.AND P0, PT, RZ, UR8, PT ;  /* 0x00000008ff007c0c */ /* 0x000fe2000bf05070 */
[----:B------:R-:W-:Y:S01]  /*10e0*/  USHF.R.U32.HI UR11, URZ, UR13, UR11 ;  /* 0x0000000d3f0b7299 */ /* 0x000fe2000801160b */
[----:B------:R-:W-:Y:S02]  /*10f0*/  ULDC UR21, c[0x0][0x658] ;  /* 0x0001960000157ab9 */ /* 0x000fe40000000800 */
[----:B------:R-:W-:Y:S01]  /*1100*/  ISETP.NE.AND.EX P0, PT, RZ, UR9, PT, P0 ;  /* 0x00000009ff007c0c */ /* 0x000fe2000bf05300 */
[----:B------:R-:W-:Y:S02]  /*1110*/  USHF.R.U64 UR25, UR20, UR15, UR11 ;  /* 0x0000000f14197299 */ /* 0x000fe4000800120b */
[----:B------:R-:W-:Y:S01]  /*1120*/  USHF.R.U32.HI UR11, URZ, UR15, UR11 ;  /* 0x0000000f3f0b7299 */ /* 0x000fe2000801160b */
[----:B------:R-:W-:Y:S01]  /*1130*/  UMOV UR10, 0xffffffff ;  /* 0xffffffff000a7882 */ /* 0x000fe20000000000 */
[----:B------:R-:W-:Y:S01]  /*1140*/  ULDC UR5, c[0x0][0x600] ;  /* 0x0001800000057ab9 */ /* 0x000fe20000000800 */
[----:B------:R-:W-:-:S02]  /*1150*/  USHF.L.U32 UR10, UR10, UR21, URZ ;  /* 0x000000150a0a7299 */ /* 0x000fc4000800063f */
[----:B------:R-:W-:Y:S02]  /*1160*/  USHF.R.U64 UR26, UR25, UR21, UR11 ;  /* 0x00000015191a7299 */ /* 0x000fe4000800120b */
[----:B------:R-:W-:Y:S02]  /*1170*/  ULOP3.LUT UR15, URZ, UR10, URZ, 0x33, !UPT ;  /* 0x0000000a3f0f7292 */ /* 0x000fe4000f8e333f */
[----:B------:R-:W-:Y:S02]  /*1180*/  UIADD3 UR19, UR5, -0x1, URZ ;  /* 0xffffffff05137890 */ /* 0x000fe4000fffe03f */
[----:B------:R-:W-:Y:S01]  /*1190*/  USHF.R.U32.HI UR11, URZ, UR21, UR11 ;  /* 0x000000153f0b7299 */ /* 0x000fe2000801160b */
[----:B------:R-:W-:Y:S01]  /*11a0*/  ULDC UR22, c[0x0][0x648] ;  /* 0x0001920000167ab9 */ /* 0x000fe20000000800 */
[----:B------:R-:W-:Y:S01]  /*11b0*/  ULDC UR23, c[0x0][0x638] ;  /* 0x00018e0000177ab9 */ /* 0x000fe20000000800 */
[----:B------:R-:W-:Y:S01]  /*11c0*/  UMOV UR24, 0x1 ;  /* 0x0000000100187882 */ /* 0x000fe20000000000 */
[----:B------:R-:W-:Y:S01]  /*11d0*/  UMOV UR10, UR26 ;  /* 0x0000001a000a7c82 */ /* 0x000fe20008000000 */
[----:B------:R-:W-:Y:S07]  /*11e0*/  @!P0 BRA `(.L_x_13) ;  /* 0x0000000000308947 */ /* 0x000fee0003800000 */
[----:B------:R-:W-:Y:S02]  /*11f0*/  ULDC UR16, c[0x0][0x64c] ;  /* 0x0001930000107ab9 */ /* 0x000fe40000000800 */
        /* <DEDUP_REMOVED lines=8> */
[----:B------:R-:W-:-:S07]  /*1280*/  UIMAD.WIDE.U32.X UR8, UR18, UR9, UR16, UP1 ;  /* 0x00000009120872a5 */ /* 0x000fce00088e0410 */
[----:B------:R-:W-:Y:S01]  /*1290*/  UMOV UR10, UR8 ;  /* 0x00000008000a7c82 */ /* 0x000fe20008000000 */
[----:B------:R-:W-:-:S05]  /*12a0*/  UMOV UR11, UR9 ;  /* 0x00000009000b7c82 */ /* 0x000fca0008000000 */
.L_x_13:
[----:B------:R-:W-:Y:S01]  /*12b0*/  USHF.R.U64 UR9, UR10, UR22, UR11 ;  /* 0x000000160a097299 */ /* 0x000fe2000800120b */
[----:B------:R-:W-:Y:S01]  /*12c0*/  IMAD.MOV.U32 R0, RZ, RZ, 0x1 ;  /* 0x00000001ff007424 */ /* 0x000fe200078e00ff */
[----:B------:R-:W-:Y:S01]  /*12d0*/  USHF.L.U32 UR8, UR24, UR21, URZ ;  /* 0x0000001518087299 */ /* 0x000fe2000800063f */
[----:B------:R-:W-:Y:S01]  /*12e0*/  IMAD.U32 R19, RZ, RZ, UR4 ;  /* 0x00000004ff137e24 */ /* 0x000fe2000f8e00ff */
[----:B------:R-:W-:Y:S02]  /*12f0*/  ULOP3.LUT UR15, UR25, UR15, URZ, 0xc0, !UPT ;  /* 0x0000000f190f7292 */ /* 0x000fe4000f8ec03f */
[----:B------:R-:W-:Y:S02]  /*1300*/  UIADD3 UR10, -UR9, URZ, URZ ;  /* 0x0000003f090a7290 */ /* 0x000fe4000fffe13f */
[----:B------:R-:W-:Y:S02]  /*1310*/  UIMAD UR15, UR8, UR9, UR15 ;  /* 0x00000009080f72a4 */ /* 0x000fe4000f8e020f */
[----:B------:R-:W-:-:S02]  /*1320*/  ULOP3.LUT UR19, UR20, UR19, URZ, 0xc0, !UPT ;  /* 0x0000001314137292 */ /* 0x000fc4000f8ec03f */
[----:B------:R-:W-:Y:S01]  /*1330*/  UIMAD UR8, UR10, UR23, UR26 ;  /* 0x000000170a0872a4 */ /* 0x000fe2000f8e021a */
[----:B------:R-:W-:Y:S01]  /*1340*/  ULDC UR9, c[0x0][0x610] ;  /* 0x0001840000097ab9 */ /* 0x000fe20000000800 */
[----:B------:R-:W-:Y:S02]  /*1350*/  UISETP.NE.AND UP1, UPT, UR38, URZ, UPT ;  /* 0x0000003f2600728c */ /* 0x000fe4000bf25270 */
[----:B------:R-:W-:Y:S02]  /*1360*/  UIMAD UR7, UR15, UR9, UR7 ;  /* 0x000000090f0772a4 */ /* 0x000fe4000f8e0207 */
[----:B------:R-:W-:-:S04]  /*1370*/  UIMAD UR8, UR8, UR5, UR19 ;  /* 0x00000005080872a4 */ /* 0x000fc8000f8e0213 */
[----:B------:R-:W-:Y:S02]  /*1380*/  USEL UR5, UR8, UR7, !UP1 ;  /* 0x0000000708057287 */ /* 0x000fe4000c800000 */
[----:B------:R-:W-:-:S04]  /*1390*/  USEL UR7, UR7, UR8, !UP1 ;  /* 0x0000000807077287 */ /* 0x000fc8000c800000 */
[----:B------:R-:W-:Y:S02]  /*13a0*/  IMAD.U32 R2, RZ, RZ, UR5 ;  /* 0x00000005ff027e24 */ /* 0x000fe4000f8e00ff */
[----:B------:R-:W-:-:S07]  /*13b0*/  IMAD.U32 R18, RZ, RZ, UR7 ;  /* 0x00000007ff127e24 */ /* 0x000fce000f8e00ff */
.L_x_11:
[----:B------:R-:W-:Y:S05]  /*13c0*/  @!P1 BRA `(.L_x_14) ;  /* 0x00000000000c9947 */ /* 0x000fea0003800000 */
[----:B------:R-:W-:Y:S01]  /*13d0*/  UCGABAR_WAIT ;  /* 0x0000000000007dc7 */ /* 0x000fe20008000000 */
[----:B------:R-:W-:Y:S01]  /*13e0*/  CCTL.IVALL ;  /* 0x00000000ff00798f */ /* 0x000fe20002000000 */
[----:B------:R-:W-:Y:S05]  /*13f0*/  BRA `(.L_x_15) ;  /* 0x0000000000047947 */ /* 0x000fea0003800000 */
.L_x_14:
[----:B------:R-:W-:Y:S06]  /*1400*/  BAR.SYNC.DEFER_BLOCKING 0x0 ;  /* 0x0000000000007b1d */ /* 0x000fec0000010000 */
.L_x_15:
[----:B------:R-:W-:Y:S02]  /*1410*/  ULDC UR4, c[0x0][0x28c] ;  /* 0x0000a30000047ab9 */ /* 0x000fe40000000800 */
[----:B------:R-:W-:-:S04]  /*1420*/  UIADD3 UR4, UR4, 0x3f, URZ ;  /* 0x0000003f04047890 */ /* 0x000fc8000fffe03f */
[----:B------:R-:W-:-:S04]  /*1430*/  USHF.R.S32.HI UR5, URZ, 0x1f, UR4 ;  /* 0x0000001f3f057899 */ /* 0x000fc80008011404 */
[----:B------:R-:W-:-:S04]  /*1440*/  ULEA.HI UR5, UR5, UR4, URZ, 0x6 ;  /* 0x0000000405057291 */ /* 0x000fc8000f8f303f */
[----:B------:R-:W-:Y:S01]  /*1450*/  USHF.R.S32.HI UR37, URZ, 0x6, UR5 ;  /* 0x000000063f257899 */ /* 0x000fe20008011405 */
[----:B------:R-:W-:Y:S11]  /*1460*/  @!P2 BRA `(.L_x_16) ;  /* 0x0000003c0008a947 */ /* 0x000ff60003800000 */
[----:B------:R-:W-:-:S06]  /*1470*/  UISETP.GT.U32.AND UP1, UPT, UR14, 0x1, UPT ;  /* 0x000000010e00788c */ /* 0x000fcc000bf24070 */
[----:B------:R-:W-:-:S13]  /*1480*/  PLOP3.LUT P0, PT, PT, PT, UP1, 0x80, 0x0 ;  /* 0x000000000000781c */ /* 0x000fda0003f0f018 */
[----:B------:R-:W-:Y:S05]  /*1490*/  @P0 EXIT ;  /* 0x000000000000094d */ /* 0x000fea0003800000 */
.L_x_17:
[----:B------:R-:W-:-:S08]  /*14a0*/  NOP ;  /* 0x0000000000007918 */ /* 0x000fd00000000000 */
[----:B------:R-:W0:Y:S02]  /*14b0*/  USETMAXREG.TRY_ALLOC.CTAPOOL UP1, 0xe8 ;  /* 0x000000e8000079c8 */ /* 0x000e240008020600 */
[----:B0-----:R-:W-:-:S13]  /*14c0*/  PLOP3.LUT P0, PT, PT, PT, UP1, 0x80, 0x0 ;  /* 0x000000000000781c */ /* 0x001fda0003f0f018 */
[----:B------:R-:W-:Y:S05]  /*14d0*/  @!P0 BRA `(.L_x_17) ;  /* 0xfffffffc00f08947 */ /* 0x000fea000383ffff */
[----:B------:R-:W-:-:S13]  /*14e0*/  LOP3.LUT P0, RZ, R0, 0xff, RZ, 0xc0, !PT ;  /* 0x000000ff00ff7812 */ /* 0x000fda000780c0ff */
[----:B------:R-:W-:Y:S05]  /*14f0*/  @!P0 EXIT ;  /* 0x000000000000894d */ /* 0x000fea0003800000 */
[----:B------:R-:W0:Y:S01]  /*1500*/  S2UR UR5, SR_CgaCtaId ;  /* 0x00000000000579c3 */ /* 0x000e220000008800 */
[CC--:B------:R-:W-:Y:S01]  /*1510*/  LEA.HI R0, R9.reuse, R4.reuse, RZ, 0x2 ;  /* 0x0000000409007211 */ /* 0x0c0fe200078f10ff */
[----:B------:R-:W-:Y:S01]  /*1520*/  USHF.R.U32.HI UR4, URZ, 0x2, UR37 ;  /* 0x000000023f047899 */ /* 0x000fe20008011625 */
[----:B------:R-:W-:Y:S01]  /*1530*/  LEA.HI R9, R9, R4, RZ, 0x5 ;  /* 0x0000000409097211 */ /* 0x000fe200078f28ff */
[----:B------:R-:W-:Y:S01]  /*1540*/  UMOV UR41, 0x400 ;  /* 0x0000040000297882 */ /* 0x000fe20000000000 */
[--C-:B------:R-:W-:Y:S01]  /*1550*/  SHF.R.S32.HI R58, RZ, 0x2, R0.reuse ;  /* 0x00000002ff3a7819 */ /* 0x100fe20000011400 */
[----:B------:R-:W-:Y:S01]  /*1560*/  ULOP3.LUT UR44, UR37, 0x3, URZ, 0xc0, !UPT ;  /* 0x00000003252c7892 */ /* 0x000fe2000f8ec03f */
[----:B------:R-:W-:Y:S01]  /*1570*/  SHF.R.S32.HI R3, RZ, 0x1f, R0 ;  /* 0x0000001fff037819 */ /* 0x000fe20000011400 */
[----:B------:R-:W1:Y:S01]  /*1580*/  LDC.64 R10, c[0x0][0x5c8] ;  /* 0x00017200ff0a7b82 */ /* 0x000e620000000a00 */
[----:B------:R-:W-:Y:S01]  /*1590*/  ULOP3.LUT UR4, UR4, 0x1, URZ, 0xc0, !UPT ;  /* 0x0000000104047892 */ /* 0x000fe2000f8ec03f */
[----:B------:R-:W-:Y:S01]  /*15a0*/  SHF.R.S32.HI R9, RZ, 0x5, R9 ;  /* 0x00000005ff097819 */ /* 0x000fe20000011409 */
[----:B------:R-:W-:Y:S01]  /*15b0*/  USEL UR44, UR44, URZ, !UP0 ;  /* 0x0000003f2c2c7287 */ /* 0x000fe2000c000000 */
[----:B------:R-:W-:Y:S01]  /*15c0*/  LEA.HI R6, R3, R58, RZ, 0x3 ;  /* 0x0000003a03067211 */ /* 0x000fe200078f18ff */
[----:B------:R-:W-:Y:S01]  /*15d0*/  UISETP.EQ.U32.AND UP0, UPT, UR4, 0x1, !UP0 ;  /* 0x000000010400788c */ /* 0x000fe2000c702070 */
[----:B------:R-:W-:Y:S01]  /*15e0*/  LOP3.LUT R3, R0, 0xfffffffc, RZ, 0xc0, !PT ;  /* 0xfffffffc00037812 */ /* 0x000fe200078ec0ff */
[----:B------:R-:W-:Y:S01]  /*15f0*/  VIADD R0, R5, 0xffffffff ;  /* 0xffffffff05007836 */ /* 0x000fe20000000000 */
[----:B------:R-:W2:Y:S01]  /*1600*/  LDC R64, c[0x0][0x288] ;  /* 0x0000a200ff407b82 */ /* 0x000ea20000000800 */
[----:B------:R-:W-:Y:S01]  /*1610*/  LOP3.LUT R59, R6, 0xfffffff8, RZ, 0xc0, !PT ;  /* 0xfffffff8063b7812 */ /* 0x000fe200078ec0ff */
[----:B------:R-:W-:Y:S01]  /*1620*/  UISETP.LT.AND UP1, UPT, UR37, 0x1, UPT ;  /* 0x000000012500788c */ /* 0x000fe2000bf21270 */
[----:B------:R-:W-:Y:S01]  /*1630*/  IMAD.IADD R3, R4, 0x1, -R3 ;  /* 0x0000000104037824 */ /* 0x000fe200078e0a03 */
[C---:B------:R-:W-:Y:S01]  /*1640*/  ISETP.NE.AND P0, PT, R0.reuse, RZ, PT ;  /* 0x000000ff0000720c */ /* 0x040fe20003f05270 */
[----:B------:R-:W-:Y:S01]  /*1650*/  IMAD.SHL.U32 R0, R0, 0x8, RZ ;  /* 0x0000000800007824 */ /* 0x000fe200078e00ff */
[----:B------:R-:W-:Y:S01]  /*1660*/  ULDC UR43, c[0x0][0x658] ;  /* 0x00019600002b7ab9 */ /* 0x000fe20000000800 */
[----:B------:R-:W-:Y:S01]  /*1670*/  IMAD.IADD R58, R58, 0x1, -R59 ;  /* 0x000000013a3a7824 */ /* 0x000fe200078e0a3b */
[----:B0-----:R-:W-:Y:S01]  /*1680*/  ULEA UR41, UR5, UR41, 0x18 ;  /* 0x0000002905297291 */ /* 0x001fe2000f8ec03f */
[----:B------:R-:W-:Y:S01]  /*1690*/  IMAD.SHL.U32 R60, R3, 0x2, RZ ;  /* 0x00000002033c7824 */ /* 0x000fe200078e00ff */
[----:B------:R-:W-:Y:S01]  /*16a0*/  LOP3.LUT R0, R0, 0x8, RZ, 0xc0, !PT ;  /* 0x0000000800007812 */ /* 0x000fe200078ec0ff */
[C-C-:B------:R-:W-:Y:S01]  /*16b0*/  IMAD R67, R9.reuse, -0x10, -R58.reuse ;  /* 0xfffffff009437824 */ /* 0x140fe200078e0a3a */
[----:B------:R-:W-:Y:S01]  /*16c0*/  UIADD3 UR4, UR41, 0x180, URZ ;  /* 0x0000018029047890 */ /* 0x000fe2000fffe03f */
[--C-:B------:R-:W-:Y:S01]  /*16d0*/  SHF.R.S32.HI R59, RZ, 0x1f, R58.reuse ;  /* 0x0000001fff3b7819 */ /* 0x100fe2000001143a */
[----:B------:R-:W-:Y:S01]  /*16e0*/  UIADD3 UR5, UR41, 0x10180, URZ ;  /* 0x0001018029057890 */ /* 0x000fe2000fffe03f */
[----:B------:R-:W-:Y:S01]  /*16f0*/  SEL R68, RZ, 0x1, P0 ;  /* 0x00000001ff447807 */ /* 0x000fe20000000000 */
[----:B------:R-:W-:Y:S01]  /*1700*/  UIADD3 UR52, UR41, 0x50, URZ ;  /* 0x0000005029347890 */ /* 0x000fe2000fffe03f */
[----:B-1----:R-:W-:Y:S01]  /*1710*/  SHF.L.U64.HI R62, R10, 0x3, R11 ;  /* 0x000000030a3e7819 */ /* 0x002fe2000001020b */
[----:B------:R-:W-:Y:S01]  /*1720*/  USHF.R.U32.HI UR4, URZ, 0x4, UR4 ;  /* 0x000000043f047899 */ /* 0x000fe20008011604 */
[----:B------:R-:W-:Y:S01]  /*1730*/  IMAD.WIDE R58, R9, 0x10, R58 ;  /* 0x00000010093a7825 */ /* 0x000fe200078e023a */
[----:B------:R-:W-:Y:S01]  /*1740*/  USHF.R.U32.HI UR5, URZ, 0x4, UR5 ;  /* 0x000000043f057899 */ /* 0x000fe20008011605 */
[----:B------:R-:W-:Y:S01]  /*1750*/  LOP3.LUT R69, R0, 0x8, RZ, 0x3c, !PT ;  /* 0x0000000800457812 */ /* 0x000fe200078e3cff */
[----:B------:R-:W-:Y:S01]  /*1760*/  UMOV UR6, 0xffffffff ;  /* 0xffffffff00067882 */ /* 0x000fe20000000000 */
[----:B------:R-:W-:Y:S01]  /*1770*/  ULDC UR8, c[0x0][0x284] ;  /* 0x0000a10000087ab9 */ /* 0x000fe20000000800 */
[----:B------:R-:W-:Y:S01]  /*1780*/  USEL UR50, UR37, 0x1, UP1 ;  /* 0x0000000125327887 */ /* 0x000fe20008800000 */
[----:B------:R-:W-:Y:S01]  /*1790*/  IMAD.SHL.U32 R63, R10, 0x8, RZ ;  /* 0x000000080a3f7824 */ /* 0x000fe200078e00ff */
[----:B------:R-:W-:Y:S01]  /*17a0*/  USHF.L.U32 UR6, UR6, UR43, URZ ;  /* 0x0000002b06067299 */ /* 0x000fe2000800063f */
[----:B--2---:R-:W-:Y:S01]  /*17b0*/  IMAD R64, R3, -0x2, R64 ;  /* 0xfffffffe03407824 */ /* 0x004fe200078e0240 */
[----:B------:R-:W-:Y:S01]  /*17c0*/  ULOP3.LUT UR4, UR4, 0x3fff, URZ, 0xc0, !UPT ;  /* 0x00003fff04047892 */ /* 0x000fe2000f8ec03f */
[----:B------:R-:W-:Y:S01]  /*17d0*/  LEA R65, R5, UR52, 0x3 ;  /* 0x0000003405417c11 */ /* 0x000fe2000f8e18ff */
[----:B------:R-:W-:Y:S01]  /*17e0*/  ULOP3.LUT UR5, UR5, 0x3fff, URZ, 0xc0, !UPT ;  /* 0x00003fff05057892 */ /* 0x000fe2000f8ec03f */
[----:B------:R-:W-:Y:S01]  /*17f0*/  LOP3.LUT R66, R0, 0x18, RZ, 0x3c, !PT ;  /* 0x0000001800427812 */ /* 0x000fe200078e3cff */
[----:B------:R-:W-:Y:S01]  /*1800*/  VIADD R67, R67, UR8 ;  /* 0x0000000843437c36 */ /* 0x000fe20008000000 */
[----:B------:R-:W-:Y:S01]  /*1810*/  SHF.R.S32.HI R61, RZ, 0x1f, R60 ;  /* 0x0000001fff3d7819 */ /* 0x000fe2000001143c */
[----:B------:R-:W-:Y:S01]  /*1820*/  ULDC UR42, c[0x0][0x600] ;  /* 0x00018000002a7ab9 */ /* 0x000fe20000000800 */
[----:B------:R-:W-:Y:S01]  /*1830*/  UMOV UR7, 0x1 ;  /* 0x0000000100077882 */ /* 0x000fe20000000000 */
[----:B------:R-:W-:-:S02]  /*1840*/  ULOP3.LUT UR51, UR40, 0x1, URZ, 0xfc, !UPT ;  /* 0x0000000128337892 */ /* 0x000fc4000f8efc3f */
[----:B------:R-:W-:Y:S02]  /*1850*/  USHF.L.U32 UR49, UR37, 0x1, URZ ;  /* 0x0000000125317899 */ /* 0x000fe4000800063f */
[----:B------:R-:W-:Y:S02]  /*1860*/  USHF.L.U64.HI UR36, UR54, 0x1, UR39 ;  /* 0x0000000136247899 */ /* 0x000fe40008010227 */
[----:B------:R-:W-:Y:S02]  /*1870*/  UIADD3 UR42, UR42, -0x1, URZ ;  /* 0xffffffff2a2a7890 */ /* 0x000fe4000fffe03f */
[----:B------:R-:W-:Y:S02]  /*1880*/  USHF.L.U32 UR43, UR7, UR43, URZ ;  /* 0x0000002b072b7299 */ /* 0x000fe4000800063f */
[----:B------:R-:W-:Y:S02]  /*1890*/  UIADD3 UR50, -UR50, UR37, URZ ;  /* 0x0000002532327290 */ /* 0x000fe4000fffe13f */
[----:B------:R-:W-:-:S02]  /*18a0*/  ULOP3.LUT UR45, URZ, UR6, URZ, 0x33, !UPT ;  /* 0x000000063f2d7292 */ /* 0x000fc4000f8e333f */
[----:B------:R-:W-:Y:S02]  /*18b0*/  USEL UR46, URZ, 0x1, !UP0 ;  /* 0x000000013f2e7887 */ /* 0x000fe4000c000000 */
[----:B------:R-:W-:Y:S02]  /*18c0*/  ULOP3.LUT UR47, UR4, 0x10000, URZ, 0xfc, !UPT ;  /* 0x00010000042f7892 */ /* 0x000fe4000f8efc3f */
[----:B------:R-:W-:-:S12]  /*18d0*/  ULOP3.LUT UR48, UR5, 0x10000, URZ, 0xfc, !UPT ;  /* 0x0001000005307892 */ /* 0x000fd8000f8efc3f */
.L_x_101:
[----:B------:R-:W-:-:S04]  /*18e0*/  SHF.L.U32 R0, R68, 0x1f, RZ ;  /* 0x0000001f44007819 */ /* 0x000fc800000006ff */
[----:B------:R-:W0:Y:S02]  /*18f0*/  SYNCS.PHASECHK.TRANS64.TRYWAIT P0, [R65+URZ+-0x8], R0 ;  /* 0xfffff800410075a7 */ /* 0x000e24000800017f */
[----:B012345:R-:W-:Y:S05]  /*1900*/  @!P0 BRA `(.L_x_18) ;  /* 0x0000004800208947 */ /* 0x03ffea0003800000 */
.L_x_123:
[----:B------:R-:W-:Y:S02]  /*1910*/  ULDC UR4, c[0x0][0x28c] ;  /* 0x0000a30000047ab9 */ /* 0x000fe40000000800 */
[----:B------:R-:W-:-:S13]  /*1920*/  ISETP.LT.AND P0, PT, RZ, UR4, PT ;  /* 0x00000004ff007c0c */ /* 0x000fda000bf01270 */
[----:B------:R-:W-:Y:S05]  /*1930*/  @P0 BRA `(.L_x_19) ;  /* 0x0000000000400947 */ /* 0x000fea0003800000 */
[----:B0-----:R-:W-:Y:S01]  /*1940*/  MOV R0, 0x0 ;  /* 0x0000000000007802 */ /* 0x001fe20000000f00 */
[----:B------:R-:W-:Y:S01]  /*1950*/  ULDC.64 UR4, c[0x4][0x68] ;  /* 0x01001a0000047ab9 */ /* 0x000fe20000000a00 */
[----:B------:R-:W-:Y:S01]  /*1960*/  ULDC.64 UR6, c[0x4][0x8] ;  /* 0x0100020000067ab9 */ /* 0x000fe20000000a00 */
[----:B------:R-:W-:Y:S01]  /*1970*/  IMAD.U32 R4, RZ, RZ, UR4 ;  /* 0x00000004ff047e24 */ /* 0x000fe2000f8e00ff */
[----:B------:R0:W1:Y:S01]  /*1980*/  LDC.64 R14, c[0x4][R0] ;  /* 0x01000000000e7b82 */ /* 0x0000620000000a00 */
[----:B------:R-:W-:Y:S01]  /*1990*/  IMAD.U32 R5, RZ, RZ, UR5 ;  /* 0x00000005ff057e24 */ /* 0x000fe2000f8e00ff */
[----:B------:R-:W-:Y:S01]  /*19a0*/  ULDC.64 UR4, c[0x4][0x70] ;  /* 0x01001c0000047ab9 */ /* 0x000fe20000000a00 */
[----:B------:R-:W-:Y:S02]  /*19b0*/  IMAD.U32 R10, RZ, RZ, UR6 ;  /* 0x00000006ff0a7e24 */ /* 0x000fe4000f8e00ff */
[----:B------:R-:W-:Y:S02]  /*19c0*/  IMAD.U32 R6, RZ, RZ, UR4 ;  /* 0x00000004ff067e24 */ /* 0x000fe4000f8e00ff */
[----:B------:R-:W-:-:S02]  /*19d0*/  IMAD.U32 R7, RZ, RZ, UR5 ;  /* 0x00000005ff077e24 */ /* 0x000fc4000f8e00ff */
[----:B------:R-:W-:Y:S02]  /*19e0*/  IMAD.U32 R11, RZ, RZ, UR7 ;  /* 0x00000007ff0b7e24 */ /* 0x000fe4000f8e00ff */
[----:B------:R-:W-:Y:S02]  /*19f0*/  IMAD.MOV.U32 R8, RZ, RZ, 0x1e1 ;  /* 0x000001e1ff087424 */ /* 0x000fe400078e00ff */
[----:B------:R-:W-:Y:S02]  /*1a00*/  IMAD.MOV.U32 R12, RZ, RZ, 0x1 ;  /* 0x00000001ff0c7424 */ /* 0x000fe400078e00ff */
[----:B0-----:R-:W-:-:S07]  /*1a10*/  IMAD.MOV.U32 R13, RZ, RZ, RZ ;  /* 0x000000ffff0d7224 */ /* 0x001fce00078e00ff */
[----:B------:R-:W-:-:S07]  /*1a20*/  LEPC R20, `(.L_x_19) ;  /* 0x000000001014794e */ /* 0x000fce0000000000 */
[----:B-1---5:R-:W-:Y:S05]  /*1a30*/  CALL.ABS.NOINC R14 ;  /* 0x000000000e007343 */ /* 0x022fea0003c00000 */
.L_x_19:
[----:B0-----:R-:W-:-:S05]  /*1a40*/  IMAD.U32 R0, RZ, RZ, UR51 ;  /* 0x00000033ff007e24 */ /* 0x001fca000f8e00ff */
[----:B------:R-:W-:-:S13]  /*1a50*/  ISETP.NE.AND P0, PT, R0, 0x3, PT ;  /* 0x000000030000780c */ /* 0x000fda0003f05270 */
[----:B------:R-:W-:Y:S05]  /*1a60*/  @!P0 BRA `(.L_x_20) ;  /* 0x0000000000048947 */ /* 0x000fea0003800000 */
[----:B------:R-:W-:Y:S01]  /*1a70*/  BPT.TRAP 0x1 ;  /* 0x000000040000795c */ /* 0x000fe20000300000 */
.L_x_20:
[----:B------:R-:W-:Y:S02]  /*1a80*/  IMAD.U32 R3, RZ, RZ, UR44 ;  /* 0x0000002cff037e24 */ /* 0x000fe4000f8e00ff */
[----:B------:R-:W-:-:S03]  /*1a90*/  IMAD.U32 R0, RZ, RZ, UR46 ;  /* 0x0000002eff007e24 */ /* 0x000fc6000f8e00ff */
[----:B------:R-:W-:Y:S02]  /*1aa0*/  LEA R3, R3, UR41, 0x3 ;  /* 0x0000002903037c11 */ /* 0x000fe4000f8e18ff */
[----:B------:R-:W-:-:S04]  /*1ab0*/  SHF.L.U32 R0, R0, 0x1f, RZ ;  /* 0x0000001f00007819 */ /* 0x000fc800000006ff */
[----:B------:R0:W1:Y:S01]  /*1ac0*/  SYNCS.PHASECHK.TRANS64.TRYWAIT P1, [R3+URZ], R0 ;  /* 0x00000000030075a7 */ /* 0x000062000802017f */
[----:B------:R-:W-:Y:S05]  /*1ad0*/  @!P0 BRA `(.L_x_21) ;  /* 0x0000000000048947 */ /* 0x000fea0003800000 */
[----:B------:R-:W-:Y:S01]  /*1ae0*/  BPT.TRAP 0x1 ;  /* 0x000000040000795c */ /* 0x000fe20000300000 */
.L_x_21:
[----:B-1----:R-:W-:Y:S05]  /*1af0*/  @P1 BRA `(.L_x_22) ;  /* 0x0000000000081947 */ /* 0x002fea0003800000 */
[----:B------:R-:W1:Y:S02]  /*1b00*/  SYNCS.PHASECHK.TRANS64.TRYWAIT P1, [R3+URZ], R0 ;  /* 0x00000000030075a7 */ /* 0x000e64000802017f */
[----:B-1----:R-:W-:Y:S05]  /*1b10*/  @!P1 BRA `(.L_x_23) ;  /* 0x0000004400b09947 */ /* 0x002fea0003800000 */
.L_x_22:
[----:B------:R-:W-:Y:S05]  /*1b20*/  WARPSYNC.ALL ;  /* 0x0000000000007948 */ /* 0x000fea0003800000 */
[----:B------:R-:W-:Y:S01]  /*1b30*/  ULEA UR9, UR44, UR47, 0xa ;  /* 0x0000002f2c097291 */ /* 0x000fe2000f8e503f */
[----:B------:R-:W-:Y:S01]  /*1b40*/  WARPGROUP.ARRIVE ;  /* 0x00000000000079c5 */ /* 0x000fe20000000000 */
[----:B------:R-:W-:Y:S01]  /*1b50*/  ULEA UR8, UR44, UR48, 0xa ;  /* 0x000000302c087291 */ /* 0x000fe2000f8e503f */
[----:B01----:R-:W-:Y:S01]  /*1b60*/  IMAD.U32 R0, RZ, RZ, UR50 ;  /* 0x00000032ff007e24 */ /* 0x003fe2000f8e00ff */
[----:B------:R-:W-:Y:S01]  /*1b70*/  UMOV UR5, 0x40000040 ;  /* 0x4000004000057882 */ /* 0x000fe20000000000 */
[----:B------:R-:W-:-:S02]  /*1b80*/  UMOV UR7, 0x40000040 ;  /* 0x4000004000077882 */ /* 0x000fc40000000000 */
[----:B------:R-:W-:Y:S01]  /*1b90*/  UMOV UR4, UR9 ;  /* 0x0000000900047c82 */ /* 0x000fe20008000000 */
[----:B------:R-:W-:Y:S01]  /*1ba0*/  ISETP.GE.AND P1, PT, R0, 0x1, PT ;  /* 0x000000010000780c */ /* 0x000fe20003f26270 */
[----:B------:R-:W-:Y:S02]  /*1bb0*/  UMOV UR6, UR8 ;  /* 0x0000000800067c82 */ /* 0x000fe40008000000 */
[----:B------:R-:W-:Y:S01]  /*1bc0*/  HGMMA.64x64x8.F32.TF32 R24, gdesc[UR4], RZ, !UPT, gsb0 ;  /* 0x04e00000041879f0 */ /* 0x000fe2000c0028ff */
[----:B------:R-:W-:Y:S02]  /*1bd0*/  UIADD3 UR4, UR9, 0x2, URZ ;  /* 0x0000000209047890 */ /* 0x000fe4000fffe03f */
[----:B------:R-:W-:Y:S01]  /*1be0*/  UIADD3 UR6, UR8, 0x2, URZ ;  /* 0x0000000208067890 */ /* 0x000fe2000fffe03f */
[----:B------:R-:W-:Y:S01]  /*1bf0*/  UMOV UR5, 0x40000040 ;  /* 0x4000004000057882 */ /* 0x000fe20000000000 */
[----:B------:R-:W-:Y:S01]  /*1c00*/  UMOV UR7, 0x40000040 ;  /* 0x4000004000077882 */ /* 0x000fe20000000000 */
[----:B------:R-:W-:-:S02]  /*1c10*/  WARPGROUP.DEPBAR.LE gsb0, 0x0 ;  /* 0x00008000000079c5 */ /* 0x000fc40000010000 */
[----:B------:R-:W-:-:S06]  /*1c20*/  WARPGROUP.ARRIVE ;  /* 0x00000000000079c5 */ /* 0x000fcc0000000000 */
[----:B------:R-:W-:Y:S01]  /*1c30*/  HGMMA.64x64x8.F32.TF32 R24, gdesc[UR4], R24, gsb0 ;  /* 0x04e00000041879f0 */ /* 0x000fe20008002818 */
[----:B------:R-:W-:Y:S02]  /*1c40*/  UIADD3 UR4, UR9, 0x4, URZ ;  /* 0x0000000409047890 */ /* 0x000fe4000fffe03f */
[----:B------:R-:W-:Y:S01]  /*1c50*/  UIADD3 UR6, UR8, 0x4, URZ ;  /* 0x0000000408067890 */ /* 0x000fe2000fffe03f */
[----:B------:R-:W-:Y:S01]  /*1c60*/  UMOV UR5, 0x40000040 ;  /* 0x4000004000057882 */ /* 0x000fe20000000000 */
[----:B------:R-:W-:Y:S01]  /*1c70*/  UMOV UR7, 0x40000040 ;  /* 0x4000004000077882 */ /* 0x000fe20000000000 */
[----:B------:R-:W-:Y:S02]  /*1c80*/  WARPGROUP.DEPBAR.LE gsb0, 0x0 ;  /* 0x00008000000079c5 */ /* 0x000fe40000010000 */
        /* <DEDUP_REMOVED lines=36> */
[----:B------:R-:W-:Y:S03]  /*1ed0*/  HGMMA.64x64x8.F32.TF32 R24, gdesc[UR4], R24, gsb0 ;  /* 0x04e00000041879f0 */ /* 0x000fe60008002818 */
[----:B------:R-:W-:Y:S02]  /*1ee0*/  WARPGROUP.DEPBAR.LE gsb0, 0x0 ;  /* 0x00008000000079c5 */ /* 0x000fe40000010000 */
[----:B------:R-:W-:Y:S05]  /*1ef0*/  @!P1 BRA `(.L_x_24) ;  /* 0x0000000400889947 */ /* 0x000fea0003800000 */
[----:B------:R-:W-:Y:S01]  /*1f00*/  UIADD3 UR8, UR44, 0x1, URZ ;  /* 0x000000012c087890 */ /* 0x000fe2000fffe03f */
[----:B------:R-:W-:Y:S02]  /*1f10*/  IMAD.U32 R0, RZ, RZ, UR50 ;  /* 0x00000032ff007e24 */ /* 0x000fe4000f8e00ff */
[----:B------:R-:W-:Y:S01]  /*1f20*/  IMAD.U32 R3, RZ, RZ, UR44 ;  /* 0x0000002cff037e24 */ /* 0x000fe2000f8e00ff */
[----:B------:R-:W-:-:S04]  /*1f30*/  UISETP.NE.AND UP0, UPT, UR8, 0x4, UPT ;  /* 0x000000040800788c */ /* 0x000fc8000bf05270 */
[----:B------:R-:W-:Y:S02]  /*1f40*/  USEL UR4, URZ, 0x1, UP0 ;  /* 0x000000013f047887 */ /* 0x000fe40008000000 */
[----:B------:R-:W-:Y:S02]  /*1f50*/  USEL UR8, UR8, URZ, UP0 ;  /* 0x0000003f08087287 */ /* 0x000fe40008000000 */
[----:B------:R-:W-:-:S06]  /*1f60*/  ULOP3.LUT UR4, UR46, UR4, URZ, 0x3c, !UPT ;  /* 0x000000042e047292 */ /* 0x000fcc000f8e3c3f */
[----:B------:R-:W-:-:S07]  /*1f70*/  IMAD.U32 R6, RZ, RZ, UR4 ;  /* 0x00000004ff067e24 */ /* 0x000fce000f8e00ff */
.L_x_31:
[----:B------:R-:W-:Y:S05]  /*1f80*/  @!P0 BRA `(.L_x_25) ;  /* 0x0000000000048947 */ /* 0x000fea0003800000 */
[----:B------:R-:W-:Y:S01]  /*1f90*/  BPT.TRAP 0x1 ;  /* 0x000000040000795c */ /* 0x000fe20000300000 */
.L_x_25:
[----:B------:R-:W-:Y:S01]  /*1fa0*/  ULEA UR4, UR8, UR41, 0x3 ;  /* 0x0000002908047291 */ /* 0x000fe2000f8e183f */
[----:B------:R-:W-:-:S08]  /*1fb0*/  SHF.L.U32 R4, R6, 0x1f, RZ ;  /* 0x0000001f06047819 */ /* 0x000fd000000006ff */
[----:B------:R0:W1:Y:S01]  /*1fc0*/  SYNCS.PHASECHK.TRANS64.TRYWAIT P1, [UR4], R4 ;  /* 0x00000004ff0075a7 */ /* 0x0000620008020144 */
[----:B------:R-:W-:Y:S05]  /*1fd0*/  @!P0 BRA `(.L_x_26) ;  /* 0x0000000000048947 */ /* 0x000fea0003800000 */
[----:B------:R-:W-:Y:S01]  /*1fe0*/  BPT.TRAP 0x1 ;  /* 0x000000040000795c */ /* 0x000fe20000300000 */
.L_x_26:
[----:B-1----:R-:W-:Y:S05]  /*1ff0*/  @P1 BRA `(.L_x_27) ;  /* 0x0000000000081947 */ /* 0x002fea0003800000 */
[----:B------:R-:W1:Y:S02]  /*2000*/  SYNCS.PHASECHK.TRANS64.TRYWAIT P1, [UR4], R4 ;  /* 0x00000004ff0075a7 */ /* 0x000e640008020144 */
[----:B-1----:R-:W-:Y:S05]  /*2010*/  @!P1 BRA `(.L_x_28) ;  /* 0x0000004000849947 */ /* 0x002fea0003800000 */
.L_x_27:
[----:B------:R-:W-:Y:S01]  /*2020*/  ULEA UR10, UR8, UR47, 0xa ;  /* 0x0000002f080a7291 */ /* 0x000fe2000f8e503f */
[----:B------:R-:W-:Y:S01]  /*2030*/  WARPGROUP.ARRIVE ;  /* 0x00000000000079c5 */ /* 0x000fe20000000000 */
[----:B------:R-:W-:Y:S01]  /*2040*/  ULEA UR9, UR8, UR48, 0xa ;  /* 0x0000003008097291 */ /* 0x000fe2000f8e503f */
[----:B------:R-:W-:Y:S01]  /*2050*/  UMOV UR5, 0x40000040 ;  /* 0x4000004000057882 */ /* 0x000fe20000000000 */
[----:B------:R-:W-:-:S03]  /*2060*/  UMOV UR7, 0x40000040 ;  /* 0x4000004000077882 */ /* 0x000fc60000000000 */
[----:B------:R-:W-:Y:S02]  /*2070*/  UMOV UR4, UR10 ;  /* 0x0000000a00047c82 */ /* 0x000fe40008000000 */
[----:B------:R-:W-:Y:S02]  /*2080*/  UMOV UR6, UR9 ;  /* 0x0000000900067c82 */ /* 0x000fe40008000000 */
[----:B------:R-:W-:Y:S01]  /*2090*/  HGMMA.64x64x8.F32.TF32 R24, gdesc[UR4], R24, gsb0 ;  /* 0x04e00000041879f0 */ /* 0x000fe20008002818 */
        /* <DEDUP_REMOVED lines=51> */
[----:B------:R-:W-:Y:S01]  /*23d0*/  BPT.TRAP 0x1 ;  /* 0x000000040000795c */ /* 0x000fe20000300000 */
.L_x_29:
[----:B------:R-:W-:Y:S01]  /*23e0*/  ISETP.NE.AND P1, PT, R23, RZ, PT ;  /* 0x000000ff1700720c */ /* 0x000fe20003f25270 */
[----:B------:R-:W-:-:S12]  /*23f0*/  UISETP.GT.U32.AND UP0, UPT, UR40, 0x1, UPT ;  /* 0x000000012800788c */ /* 0x000fd8000bf04070 */
[----:B01----:R-:W-:-:S05]  /*2400*/  @P1 LEA R4, R3, UR41, 0x3 ;  /* 0x0000002903041c11 */ /* 0x003fca000f8e18ff */
[----:B------:R-:W-:-:S05]  /*2410*/  @P1 VIADD R5, R4, 0x20 ;  /* 0x0000002004051836 */ /* 0x000fca0000000000 */
[----:B------:R-:W-:-:S04]  /*2420*/  @P1 PRMT R5, R22, 0x654, R5 ;  /* 0x0000065416051816 */ /* 0x000fc80000000005 */
[----:B------:R0:W-:Y:S01]  /*2430*/  @P1 SYNCS.ARRIVE.TRANS64.RED.A1T0 RZ, [R5+URZ], RZ ;  /* 0x000000ff05ff19a7 */ /* 0x0001e2000810043f */
[----:B------:R-:W-:-:S13]  /*2440*/  PLOP3.LUT P1, PT, PT, PT, UP0, 0x80, 0x0 ;  /* 0x000000000000781c */ /* 0x000fda0003f2f008 */
[----:B0-----:R-:W-:Y:S05]  /*2450*/  @P1 BRA `(.L_x_30) ;  /* 0x0000000000041947 */ /* 0x001fea0003800000 */
[----:B------:R-:W-:Y:S01]  /*2460*/  BPT.TRAP 0x1 ;  /* 0x000000040000795c */ /* 0x000fe20000300000 */
.L_x_30:
[----:B------:R-:W-:Y:S01]  /*2470*/  UIADD3 UR8, UR8, 0x1, URZ ;  /* 0x0000000108087890 */ /* 0x000fe2000fffe03f */
[C---:B------:R-:W-:Y:S01]  /*2480*/  ISETP.GT.AND P2, PT, R0.reuse, 0x1, PT ;  /* 0x000000010000780c */ /* 0x040fe20003f44270 */
[----:B------:R-:W-:Y:S02]  /*2490*/  VIADD R3, R3, 0x1 ;  /* 0x0000000103037836 */ /* 0x000fe40000000000 */
[----:B------:R-:W-:Y:S01]  /*24a0*/  UISETP.NE.AND UP0, UPT, UR8, 0x4, UPT ;  /* 0x000000040800788c */ /* 0x000fe2000bf05270 */
[----:B------:R-:W-:Y:S02]  /*24b0*/  VIADD R0, R0, 0xffffffff ;  /* 0xffffffff00007836 */ /* 0x000fe40000000000 */
[C---:B------:R-:W-:Y:S01]  /*24c0*/  ISETP.NE.AND P1, PT, R3.reuse, 0x4, PT ;  /* 0x000000040300780c */ /* 0x040fe20003f25270 */
[----:B------:R-:W-:Y:S02]  /*24d0*/  USEL UR4, URZ, 0x1, UP0 ;  /* 0x000000013f047887 */ /* 0x000fe40008000000 */
[----:B------:R-:W-:Y:S01]  /*24e0*/  USEL UR8, UR8, URZ, UP0 ;  /* 0x0000003f08087287 */ /* 0x000fe20008000000 */
[----:B------:R-:W-:-:S03]  /*24f0*/  SEL R3, R3, RZ, P1 ;  /* 0x000000ff03037207 */ /* 0x000fc60000800000 */
[----:B------:R-:W-:Y:S01]  /*2500*/  LOP3.LUT R6, R6, UR4, RZ, 0x3c, !PT ;  /* 0x0000000406067c12 */ /* 0x000fe2000f8e3cff */
[----:B------:R-:W-:Y:S07]  /*2510*/  @P2 BRA `(.L_x_31) ;  /* 0xfffffff800982947 */ /* 0x000fee000383ffff */
.L_x_24:
[----:B------:R-:W0:Y:S01]  /*2520*/  LDC R0, c[0x0][0x28c] ;  /* 0x0000a300ff007b82 */ /* 0x000e220000000800 */
[----:B------:R1:W-:Y:S01]  /*2530*/  SYNCS.ARRIVE.TRANS64.A1T0 RZ, [R69+UR52], RZ ;  /* 0x000000ff45ff79a7 */ /* 0x0003e20008100034 */
[----:B0-----:R-:W-:-:S13]  /*2540*/  ISETP.GE.AND P1, PT, R0, 0x1, PT ;  /* 0x000000010000780c */ /* 0x001fda0003f26270 */
[----:B-1----:R-:W-:Y:S05]  /*2550*/  @!P1 BRA `(.L_x_32) ;  /* 0x0000000000409947 */ /* 0x002fea0003800000 */
[----:B------:R-:W-:Y:S05]  /*2560*/  @!P0 BRA `(.L_x_33) ;  /* 0x0000000000048947 */ /* 0x000fea0003800000 */
[----:B------:R-:W-:Y:S01]  /*2570*/  BPT.TRAP 0x1 ;  /* 0x000000040000795c */ /* 0x000fe20000300000 */
.L_x_33:
[----:B------:R-:W-:Y:S01]  /*2580*/  ISETP.NE.AND P0, PT, R23, RZ, PT ;  /* 0x000000ff1700720c */ /* 0x000fe20003f05270 */
[----:B------:R-:W-:-:S12]  /*2590*/  IMAD.U32 R3, RZ, RZ, UR41 ;  /* 0x00000029ff037e24 */ /* 0x000fd8000f8e00ff */
[----:B------:R-:W-:-:S05]  /*25a0*/  VOTEU.ANY UP0, P0 ;  /* 0x00000000003f7886 */ /* 0x000fca0000000100 */
[----:B------:R-:W-:Y:S02]  /*25b0*/  @UP0 UIADD3 UR4, UR50, UR44, URZ ;  /* 0x0000002c32040290 */ /* 0x000fe4000fffe03f */
[----:B------:R-:W-:-:S04]  /*25c0*/  UISETP.GT.U32.AND UP0, UPT, UR40, 0x1, UPT ;  /* 0x000000012800788c */ /* 0x000fc8000bf04070 */
[----:B------:R-:W-:-:S04]  /*25d0*/  IMAD.U32 R0, RZ, RZ, UR4 ;  /* 0x00000004ff007e24 */ /* 0x000fc8000f8e00ff */
[----:B------:R-:W-:-:S05]  /*25e0*/  @P0 IMAD.SHL.U32 R0, R0, 0x8, RZ ;  /* 0x0000000800000824 */ /* 0x000fca00078e00ff */
[----:B------:R-:W-:-:S04]  /*25f0*/  @P0 LOP3.LUT R0, R0, 0x18, RZ, 0xc0, !PT ;  /* 0x0000001800000812 */ /* 0x000fc800078ec0ff */
[----:B------:R-:W-:-:S04]  /*2600*/  @P0 IADD3 R3, R3, 0x20, R0 ;  /* 0x0000002003030810 */ /* 0x000fc80007ffe000 */
[----:B------:R-:W-:-:S04]  /*2610*/  @P0 PRMT R3, R22, 0x654, R3 ;  /* 0x0000065416030816 */ /* 0x000fc80000000003 */
[----:B------:R0:W-:Y:S01]  /*2620*/  @P0 SYNCS.ARRIVE.TRANS64.RED.A1T0 RZ, [R3+URZ], RZ ;  /* 0x000000ff03ff09a7 */ /* 0x0001e2000810043f */
[----:B------:R-:W-:-:S13]  /*2630*/  PLOP3.LUT P0, PT, PT, PT, UP0, 0x80, 0x0 ;  /* 0x000000000000781c */ /* 0x000fda0003f0f008 */
[----:B0-----:R-:W-:Y:S05]  /*2640*/  @P0 BRA `(.L_x_32) ;  /* 0x0000000000040947 */ /* 0x001fea0003800000 */
[----:B------:R-:W-:Y:S01]  /*2650*/  BPT.TRAP 0x1 ;  /* 0x000000040000795c */ /* 0x000fe20000300000 */
.L_x_32:
[----:B------:R-:W-:Y:S02]  /*2660*/  SHF.L.U32 R0, R68, 0x1f, RZ ;  /* 0x0000001f44007819 */ /* 0x000fe400000006ff */
[----:B------:R-:W-:Y:S02]  /*2670*/  SHF.R.S32.HI R9, RZ, 0x1f, R19 ;  /* 0x0000001fff097819 */ /* 0x000fe40000011413 */
[----:B------:R-:W0:Y:S02]  /*2680*/  SYNCS.PHASECHK.TRANS64.TRYWAIT P0, [R65+URZ+0x8], R0 ;  /* 0x00000800410075a7 */ /* 0x000e24000800017f */
[----:B0-----:R-:W-:Y:S05]  /*2690*/  @!P0 BRA `(.L_x_34) ;  /* 0x0000003800fc8947 */ /* 0x001fea0003800000 */
.L_x_124:
[----:B------:R-:W-:Y:S01]  /*26a0*/  ULDC.64 UR4, c[0x0][0x5d0] ;  /* 0x0001740000047ab9 */ /* 0x000fe20000000a00 */
[----:B------:R-:W-:Y:S01]  /*26b0*/  ULDC UR6, c[0x0][0x284] ;  /* 0x0000a10000067ab9 */ /* 0x000fe20000000800 */
[----:B0-----:R-:W-:Y:S02]  /*26c0*/  IMAD R0, R9, UR4, RZ ;  /* 0x0000000409007c24 */ /* 0x001fe4000f8e02ff */
[----:B------:R-:W-:Y:S02]  /*26d0*/  IMAD.SHL.U32 R10, R2, 0x40, RZ ;  /* 0x00000040020a7824 */ /* 0x000fe400078e00ff */
[C---:B------:R-:W-:Y:S02]  /*26e0*/  IMAD R5, R19.reuse, UR5, R0 ;  /* 0x0000000513057c24 */ /* 0x040fe4000f8e0200 */
[----:B------:R-:W-:Y:S01]  /*26f0*/  IMAD.SHL.U32 R0, R18, 0x40, RZ ;  /* 0x0000004012007824 */ /* 0x000fe200078e00ff */
[----:B------:R-:W-:Y:S01]  /*2700*/  SHF.R.S32.HI R11, RZ, 0x1f, R10 ;  /* 0x0000001fff0b7819 */ /* 0x000fe2000001140a */
[----:B------:R-:W-:Y:S01]  /*2710*/  IMAD.WIDE.U32 R2, R19, UR4, R60 ;  /* 0x0000000413027c25 */ /* 0x000fe2000f8e003c */
[----:B------:R-:W-:-:S02]  /*2720*/  ULDC.64 UR4, c[0x0][0x5c8] ;  /* 0x0001720000047ab9 */ /* 0x000fc40000000a00 */
[----:B------:R-:W-:Y:S01]  /*2730*/  ISETP.GE.AND P0, PT, R0, UR6, PT ;  /* 0x0000000600007c0c */ /* 0x000fe2000bf06270 */
[----:B------:R-:W-:Y:S01]  /*2740*/  ULDC UR6, c[0x0][0x288] ;  /* 0x0000a20000067ab9 */ /* 0x000fe20000000800 */
[----:B------:R-:W-:Y:S01]  /*2750*/  IADD3 R2, P1, R10, R2, RZ ;  /* 0x000000020a027210 */ /* 0x000fe20007f3e0ff */
[----:B------:R-:W-:Y:S01]  /*2760*/  IMAD.WIDE R14, R18, 0x40, R58 ;  /* 0x00000040120e7825 */ /* 0x000fe200078e023a */
[----:B------:R-:W-:Y:S02]  /*2770*/  ISETP.GE.OR P0, PT, R10, UR6, P0 ;  /* 0x000000060a007c0c */ /* 0x000fe40008706670 */
[----:B------:R-:W-:Y:S01]  /*2780*/  IADD3.X R3, R11, R3, R5, P1, !PT ;  /* 0x000000030b037210 */ /* 0x000fe20000ffe405 */
[----:B------:R-:W-:-:S04]  /*2790*/  IMAD R7, R15, UR4, RZ ;  /* 0x000000040f077c24 */ /* 0x000fc8000f8e02ff */
[C---:B------:R-:W-:Y:S02]  /*27a0*/  IMAD R7, R14.reuse, UR5, R7 ;  /* 0x000000050e077c24 */ /* 0x040fe4000f8e0207 */
[----:B------:R-:W-:-:S04]  /*27b0*/  IMAD.WIDE.U32 R20, R14, UR4, R2 ;  /* 0x000000040e147c25 */ /* 0x000fc8000f8e0002 */
[----:B------:R-:W-:Y:S05]  /*27c0*/  @P0 BRA `(.L_x_35) ;  /* 0x0000002000500947 */ /* 0x000fea0003800000 */
[----:B-----5:R-:W-:Y:S01]  /*27d0*/  FSETP.NEU.AND P1, PT, R57, RZ, PT ;  /* 0x000000ff3900720b */ /* 0x020fe20003f2d000 */
[----:B------:R-:W-:Y:S01]  /*27e0*/  IMAD.IADD R18, R64, 0x1, -R10 ;  /* 0x0000000140127824 */ /* 0x000fe200078e0a0a */
[----:B------:R-:W-:Y:S01]  /*27f0*/  BSSY B0, `(.L_x_35) ;  /* 0x0000211000007945 */ /* 0x000fe20003800000 */
[----:B------:R-:W-:Y:S02]  /*2800*/  IMAD.IADD R0, R67, 0x1, -R0 ;  /* 0x0000000143007824 */ /* 0x000fe400078e0a00 */
[----:B------:R-:W-:Y:S01]  /*2810*/  IMAD.IADD R5, R21, 0x1, R7 ;  /* 0x0000000115057824 */ /* 0x000fe200078e0207 */
[----:B------:R-:W-:-:S04]  /*2820*/  ISETP.GT.AND P0, PT, R18, RZ, PT ;  /* 0x000000ff1200720c */ /* 0x000fc80003f04270 */
[----:B------:R-:W-:-:S03]  /*2830*/  ISETP.GT.AND P2, PT, R0, RZ, P0 ;  /* 0x000000ff0000720c */ /* 0x000fc60000744270 */
[----:B------:R-:W-:Y:S10]  /*2840*/  @!P1 BRA `(.L_x_36) ;  /* 0x0000001400d49947 */ /* 0x000ff40003800000 */
[----:B------:R-:W0:Y:S01]  /*2850*/  LDC.64 R70, c[0x0][0x5b8] ;  /* 0x00016e00ff467b82 */ /* 0x000e220000000a00 */
[----:B------:R-:W-:-:S07]  /*2860*/  ULDC.64 UR4, c[0x0][0x5c0] ;  /* 0x0001700000047ab9 */ /* 0x000fce0000000a00 */
[----:B------:R-:W1:Y:S08]  /*2870*/  LDC.64 R72, c[0x0][0x5b0] ;  /* 0x00016c00ff487b82 */ /* 0x000e700000000a00 */
[----:B------:R-:W2:Y:S01]  /*2880*/  LDC.64 R74, c[0x0][0x5a8] ;  /* 0x00016a00ff4a7b82 */ /* 0x000ea20000000a00 */
[-C--:B0-----:R-:W-:Y:S02]  /*2890*/  IMAD R4, R9, R70.reuse, RZ ;  /* 0x0000004609047224 */ /* 0x081fe400078e02ff */
[----:B------:R-:W-:-:S04]  /*28a0*/  IMAD.WIDE.U32 R2, R19, R70, R60 ;  /* 0x0000004613027225 */ /* 0x000fc800078e003c */
[----:B------:R-:W-:Y:S01]  /*28b0*/  IMAD R21, R19, R71, R4 ;  /* 0x0000004713157224 */ /* 0x000fe200078e0204 */
[----:B------:R-:W-:Y:S01]  /*28c0*/  IADD3 R6, P1, R10, R2, RZ ;  /* 0x000000020a067210 */ /* 0x000fe20007f3e0ff */
[----:B-1----:R-:W-:-:S03]  /*28d0*/  IMAD R2, R15, R72, RZ ;  /* 0x000000480f027224 */ /* 0x002fc600078e02ff */
[----:B------:R-:W-:Y:S01]  /*28e0*/  IADD3.X R7, R11, R3, R21, P1, !PT ;  /* 0x000000030b077210 */ /* 0x000fe20000ffe415 */
[C---:B------:R-:W-:Y:S02]  /*28f0*/  IMAD R71, R14.reuse, R73, R2 ;  /* 0x000000490e477224 */ /* 0x040fe400078e0202 */
[----:B------:R-:W-:-:S04]  /*2900*/  IMAD.WIDE.U32 R2, R14, R72, R6 ;  /* 0x000000480e027225 */ /* 0x000fc800078e0006 */
[----:B------:R-:W-:Y:S01]  /*2910*/  IMAD.IADD R3, R3, 0x1, R71 ;  /* 0x0000000103037824 */ /* 0x000fe200078e0247 */
[----:B--2---:R-:W-:-:S04]  /*2920*/  LEA R8, P1, R2, R74, 0x2 ;  /* 0x0000004a02087211 */ /* 0x004fc800078210ff */
[----:B------:R-:W-:-:S05]  /*2930*/  LEA.HI.X R9, R2, R75, R3, 0x2, P1 ;  /* 0x0000004b02097211 */ /* 0x000fca00008f1403 */
[----:B------:R0:W2:Y:S01]  /*2940*/  @P2 LDG.E.LTC128B R15, desc[UR56][R8.64] ;  /* 0x00000038080f2981 */ /* 0x0000a2000c1e1920 */
[----:B------:R-:W-:Y:S01]  /*2950*/  IMAD.WIDE.U32 R2, R14, R72, R10 ;  /* 0x000000480e027225 */ /* 0x000fe200078e000a */
[----:B------:R-:W-:Y:S01]  /*2960*/  LEA R4, P3, R20, UR4, 0x2 ;  /* 0x0000000414047c11 */ /* 0x000fe2000f8610ff */
[----:B------:R-:W-:Y:S01]  /*2970*/  BSSY B1, `(.L_x_37) ;  /* 0x0000014000017945 */ /* 0x000fe20003800000 */
[----:B------:R-:W-:Y:S02]  /*2980*/  IADD3 R12, P1, R60, R2, RZ ;  /* 0x000000023c0c7210 */ /* 0x000fe40007f3e0ff */
[----:B------:R-:W-:Y:S02]  /*2990*/  LEA.HI.X R5, R20, UR5, R5, 0x2, P3 ;  /* 0x0000000514057c11 */ /* 0x000fe400098f1405 */
[----:B------:R-:W-:Y:S01]  /*29a0*/  IADD3.X R13, R61, R71, R3, P1, !PT ;  /* 0x000000473d0d7210 */ /* 0x000fe20000ffe403 */
[----:B0-----:R-:W-:Y:S01]  /*29b0*/  IMAD.SHL.U32 R8, R72, 0x8, RZ ;  /* 0x0000000848087824 */ /* 0x001fe200078e00ff */
[----:B------:R-:W-:-:S02]  /*29c0*/  ISETP.GT.AND P1, PT, R18, 0x1, PT ;  /* 0x000000011200780c */ /* 0x000fc40003f24270 */
[----:B------:R-:W-:Y:S01]  /*29d0*/  SHF.L.U64.HI R9, R72, 0x3, R73 ;  /* 0x0000000348097819 */ /* 0x000fe20000010249 */
[----:B------:R-:W-:Y:S01]  /*29e0*/  IMAD.WIDE.U32 R12, R19, R70, R12 ;  /* 0x00000046130c7225 */ /* 0x000fe200078e000c */
[----:B------:R-:W-:-:S03]  /*29f0*/  ISETP.GT.AND P3, PT, R0, RZ, P1 ;  /* 0x000000ff0000720c */ /* 0x000fc60000f64270 */
[----:B------:R-:W-:Y:S01]  /*2a00*/  IMAD.WIDE.U32 R8, R14, R72, R8 ;  /* 0x000000480e087225 */ /* 0x000fe200078e0008 */
[----:B--2---:R-:W-:-:S05]  /*2a10*/  LOP3.LUT R2, R15, 0xffffe000, RZ, 0xc0, !PT ;  /* 0xffffe0000f027812 */ /* 0x004fca00078ec0ff */
[----:B------:R-:W-:Y:S01]  /*2a20*/  FMUL R3, R2, R57 ;  /* 0x0000003902037220 */ /* 0x000fe20000400000 */
[----:B------:R-:W-:-:S03]  /*2a30*/  LEA R2, P4, R12, R74, 0x2 ;  /* 0x0000004a0c027211 */ /* 0x000fc600078810ff */
[----:B------:R-:W-:Y:S01]  /*2a40*/  FFMA R77, R24, R56, R3 ;  /* 0x00000038184d7223 */ /* 0x000fe20000000003 */
[----:B------:R-:W-:-:S04]  /*2a50*/  IMAD.IADD R3, R21, 0x1, R13 ;  /* 0x0000000115037824 */ /* 0x000fc800078e020d */
[----:B------:R-:W-:Y:S02]  /*2a60*/  F2FP.TF32.F32.PACK_B R77, R77 ;  /* 0x0000004dff4d723e */ /* 0x000fe400024050ff */
[----:B------:R-:W-:-:S03]  /*2a70*/  LEA.HI.X R3, R12, R75, R3, 0x2, P4 ;  /* 0x0000004b0c037211 */ /* 0x000fc600020f1403 */
[----:B------:R0:W-:Y:S01]  /*2a80*/  @P2 STG.E desc[UR56][R4.64], R77 ;  /* 0x0000004d04002986 */ /* 0x0001e2000c101938 */
[----:B------:R-:W-:Y:S05]  /*2a90*/  @!P3 BRA `(.L_x_38) ;  /* 0x000000000004b947 */ /* 0x000fea0003800000 */
[----:B------:R1:W5:Y:S02]  /*2aa0*/  LDG.E.LTC128B R15, desc[UR56][R2.64+0x4] ;  /* 0x00000438020f7981 */ /* 0x000364000c1e1920 */
.L_x_38:
[----:B------:R-:W-:Y:S05]  /*2ab0*/  BSYNC B1 ;  /* 0x0000000000017941 */ /* 0x000fea0003800000 */
.L_x_37:
[----:B-----5:R-:W-:Y:S01]  /*2ac0*/  LOP3.LUT R12, R15, 0xffffe000, RZ, 0xc0, !PT ;  /* 0xffffe0000f0c7812 */ /* 0x020fe200078ec0ff */
[----:B------:R-:W-:Y:S01]  /*2ad0*/  IMAD.IADD R71, R71, 0x1, R9 ;  /* 0x0000000147477824 */ /* 0x000fe200078e0209 */
[----:B------:R-:W-:Y:S02]  /*2ae0*/  IADD3 R6, P2, R6, R8, RZ ;  /* 0x0000000806067210 */ /* 0x000fe40007f5e0ff */
[----:B------:R-:W-:Y:S01]  /*2af0*/  ISETP.GT.AND P0, PT, R0, 0x8, P0 ;  /* 0x000000080000780c */ /* 0x000fe20000704270 */
[----:B------:R-:W-:Y:S02]  /*2b00*/  FMUL R12, R12, R57 ;  /* 0x000000390c0c7220 */ /* 0x000fe40000400000 */
[----:B------:R-:W-:Y:S02]  /*2b10*/  IMAD.X R7, R71, 0x1, R7, P2 ;  /* 0x0000000147077824 */ /* 0x000fe400010e0607 */
[----:B------:R-:W-:Y:S01]  /*2b20*/  FFMA R25, R25, R56, R12 ;  /* 0x0000003819197223 */ /* 0x000fe2000000000c */
[----:B------:R-:W-:-:S04]  /*2b30*/  LEA R12, P2, R6, R74, 0x2 ;  /* 0x0000004a060c7211 */ /* 0x000fc800078410ff */
[----:B------:R-:W-:Y:S02]  /*2b40*/  F2FP.TF32.F32.PACK_B R25, R25 ;  /* 0x00000019ff19723e */ /* 0x000fe400024050ff */
[----:B------:R-:W-:-:S03]  /*2b50*/  LEA.HI.X R13, R6, R75, R7, 0x2, P2 ;  /* 0x0000004b060d7211 */ /* 0x000fc600010f1407 */
[----:B------:R2:W-:Y:S04]  /*2b60*/  @P3 STG.E desc[UR56][R4.64+0x4], R25 ;  /* 0x0000041904003986 */ /* 0x0005e8000c101938 */
[----:B------:R-:W3:Y:S01]  /*2b70*/  @P0 LDG.E.LTC128B R15, desc[UR56][R12.64] ;  /* 0x000000380c0f0981 */ /* 0x000ee2000c1e1920 */
[----:B------:R-:W-:Y:S01]  /*2b80*/  IADD3 R10, P2, P3, R60, R8, R10 ;  /* 0x000000083c0a7210 */ /* 0x000fe20007b5e00a */
[----:B------:R-:W-:Y:S01]  /*2b90*/  BSSY B1, `(.L_x_39) ;  /* 0x0000011000017945 */ /* 0x000fe20003800000 */
[----:B------:R-:W-:Y:S02]  /*2ba0*/  SHF.L.U64.HI R9, R63, 0x2, R62 ;  /* 0x000000023f097819 */ /* 0x000fe4000001023e */
[----:B------:R-:W-:Y:S02]  /*2bb0*/  IADD3.X R11, R61, R71, R11, P2, P3 ;  /* 0x000000473d0b7210 */ /* 0x000fe400017e640b */
[----:B------:R-:W-:-:S02]  /*2bc0*/  LEA R8, P2, R63, R4, 0x2 ;  /* 0x000000043f087211 */ /* 0x000fc400078410ff */
[----:B------:R-:W-:Y:S01]  /*2bd0*/  ISETP.GT.AND P1, PT, R0, 0x8, P1 ;  /* 0x000000080000780c */ /* 0x000fe20000f24270 */
[----:B------:R-:W-:-:S04]  /*2be0*/  IMAD.WIDE.U32 R10, R19, R70, R10 ;  /* 0x00000046130a7225 */ /* 0x000fc800078e000a */
[----:B------:R-:W-:Y:S01]  /*2bf0*/  IMAD.X R9, R9, 0x1, R5, P2 ;  /* 0x0000000109097824 */ /* 0x000fe200010e0605 */
[----:B---3--:R-:W-:-:S05]  /*2c00*/  LOP3.LUT R6, R15, 0xffffe000, RZ, 0xc0, !PT ;  /* 0xffffe0000f067812 */ /* 0x008fca00078ec0ff */
        /* <DEDUP_REMOVED lines=9> */
.L_x_40:
[----:B------:R-:W-:Y:S05]  /*2ca0*/  BSYNC B1 ;  /* 0x0000000000017941 */ /* 0x000fea0003800000 */
.L_x_39:
[----:B-----5:R-:W-:Y:S01]  /*2cb0*/  LOP3.LUT R10, R15, 0xffffe000, RZ, 0xc0, !PT ;  /* 0xffffe0000f0a7812 */ /* 0x020fe200078ec0ff */
[----:B------:R-:W-:Y:S01]  /*2cc0*/  BSSY B1, `(.L_x_41) ;  /* 0x0000009000017945 */ /* 0x000fe20003800000 */
[----:B------:R-:W-:-:S03]  /*2cd0*/  ISETP.GT.AND P0, PT, R18, 0x8, PT ;  /* 0x000000081200780c */ /* 0x000fc60003f04270 */
[----:B------:R-:W-:Y:S01]  /*2ce0*/  FMUL R10, R10, R57 ;  /* 0x000000390a0a7220 */ /* 0x000fe20000400000 */
[----:B------:R-:W-:-:S03]  /*2cf0*/  ISETP.GT.AND P2, PT, R0, RZ, P0 ;  /* 0x000000ff0000720c */ /* 0x000fc60000744270 */
[----:B------:R-:W-:-:S05]  /*2d00*/  FFMA R27, R27, R56, R10 ;  /* 0x000000381b1b7223 */ /* 0x000fca000000000a */
[----:B------:R-:W-:-:S05]  /*2d10*/  F2FP.TF32.F32.PACK_B R27, R27 ;  /* 0x0000001bff1b723e */ /* 0x000fca00024050ff */
[----:B------:R4:W-:Y:S01]  /*2d20*/  @P1 STG.E desc[UR56][R8.64+0x4], R27 ;  /* 0x0000041b08001986 */ /* 0x0009e2000c101938 */
[----:B------:R-:W-:Y:S05]  /*2d30*/  @!P2 BRA `(.L_x_42) ;  /* 0x000000000004a947 */ /* 0x000fea0003800000 */
[----:B------:R0:W5:Y:S02]  /*2d40*/  LDG.E.LTC128B R15, desc[UR56][R2.64+0x20] ;  /* 0x00002038020f7981 */ /* 0x000164000c1e1920 */
.L_x_42:
[----:B------:R-:W-:Y:S05]  /*2d50*/  BSYNC B1 ;  /* 0x0000000000017941 */ /* 0x000fea0003800000 */
.L_x_41:
        /* <DEDUP_REMOVED lines=10> */
.L_x_44:
[----:B------:R-:W-:Y:S05]  /*2e00*/  BSYNC B1 ;  /* 0x0000000000017941 */ /* 0x000fea0003800000 */
.L_x_43:
[----:B-----5:R-:W-:Y:S01]  /*2e10*/  LOP3.LUT R10, R15, 0xffffe000, RZ, 0xc0, !PT ;  /* 0xffffe0000f0a7812 */ /* 0x020fe200078ec0ff */
[----:B------:R-:W-:Y:S01]  /*2e20*/  BSSY B1, `(.L_x_45) ;  /* 0x0000008000017945 */ /* 0x000fe20003800000 */
[----:B------:R-:W-:-:S03]  /*2e30*/  ISETP.GT.AND P0, PT, R0, 0x8, P0 ;  /* 0x000000080000780c */ /* 0x000fc60000704270 */
[----:B------:R-:W-:-:S04]  /*2e40*/  FMUL R10, R10, R57 ;  /* 0x000000390a0a7220 */ /* 0x000fc80000400000 */
[----:B------:R-:W-:-:S05]  /*2e50*/  FFMA R29, R29, R56, R10 ;  /* 0x000000381d1d7223 */ /* 0x000fca000000000a */
[----:B------:R-:W-:-:S05]  /*2e60*/  F2FP.TF32.F32.PACK_B R29, R29 ;  /* 0x0000001dff1d723e */ /* 0x000fca00024050ff */
[----:B------:R0:W-:Y:S01]  /*2e70*/  @P3 STG.E desc[UR56][R4.64+0x24], R29 ;  /* 0x0000241d04003986 */ /* 0x0001e2000c101938 */
[----:B------:R-:W-:Y:S05]  /*2e80*/  @!P0 BRA `(.L_x_46) ;  /* 0x0000000000048947 */ /* 0x000fea0003800000 */
[----:B------:R0:W5:Y:S02]  /*2e90*/  LDG.E.LTC128B R15, desc[UR56][R6.64+0x20] ;  /* 0x00002038060f7981 */ /* 0x000164000c1e1920 */
.L_x_46:
[----:B------:R-:W-:Y:S05]  /*2ea0*/  BSYNC B1 ;  /* 0x0000000000017941 */ /* 0x000fea0003800000 */
.L_x_45:
[----:B-----5:R-:W-:Y:S01]  /*2eb0*/  LOP3.LUT R10, R15, 0xffffe000, RZ, 0xc0, !PT ;  /* 0xffffe0000f0a7812 */ /* 0x020fe200078ec0ff */
[----:B------:R-:W-:Y:S01]  /*2ec0*/  BSSY B1, `(.L_x_47) ;  /* 0x0000008000017945 */ /* 0x000fe20003800000 */
[----:B------:R-:W-:-:S03]  /*2ed0*/  ISETP.GT.AND P1, PT, R0, 0x8, P1 ;  /* 0x000000080000780c */ /* 0x000fc60000f24270 */
[----:B0-----:R-:W-:-:S04]  /*2ee0*/  FMUL R11, R10, R57 ;  /* 0x000000390a0b7220 */ /* 0x001fc80000400000 */
[----:B------:R-:W-:-:S05]  /*2ef0*/  FFMA R11, R30, R56, R11 ;  /* 0x000000381e0b7223 */ /* 0x000fca000000000b */
[----:B------:R-:W-:-:S05]  /*2f00*/  F2FP.TF32.F32.PACK_B R11, R11 ;  /* 0x0000000bff0b723e */ /* 0x000fca00024050ff */
[----:B------:R0:W-:Y:S01]  /*2f10*/  @P0 STG.E desc[UR56][R8.64+0x20], R11 ;  /* 0x0000200b08000986 */ /* 0x0001e2000c101938 */
[----:B------:R-:W-:Y:S05]  /*2f20*/  @!P1 BRA `(.L_x_48) ;  /* 0x0000000000049947 */ /* 0x000fea0003800000 */
[----:B------:R0:W5:Y:S02]  /*2f30*/  LDG.E.LTC128B R15, desc[UR56][R6.64+0x24] ;  /* 0x00002438060f7981 */ /* 0x000164000c1e1920 */
.L_x_48:
[----:B------:R-:W-:Y:S05]  /*2f40*/  BSYNC B1 ;  /* 0x0000000000017941 */ /* 0x000fea0003800000 */
.L_x_47:
        /* <DEDUP_REMOVED lines=10> */
.L_x_50:
[----:B------:R-:W-:Y:S05]  /*2ff0*/  BSYNC B1 ;  /* 0x0000000000017941 */ /* 0x000fea0003800000 */
.L_x_49:
[----:B-----5:R-:W-:Y:S01]  /*3000*/  LOP3.LUT R10, R15, 0xffffe000, RZ, 0xc0, !PT ;  /* 0xffffe0000f0a7812 */ /* 0x020fe200078ec0ff */
[----:B------:R-:W-:Y:S01]  /*3010*/  BSSY B1, `(.L_x_51) ;  /* 0x0000009000017945 */ /* 0x000fe20003800000 */
[----:B------:R-:W-:-:S03]  /*3020*/  ISETP.GT.AND P1, PT, R18, 0x11, PT ;  /* 0x000000111200780c */ /* 0x000fc60003f24270 */
[----:B0-----:R-:W-:Y:S01]  /*3030*/  FMUL R11, R10, R57 ;  /* 0x000000390a0b7220 */ /* 0x001fe20000400000 */
[----:B------:R-:W-:-:S03]  /*3040*/  ISETP.GT.AND P3, PT, R0, RZ, P1 ;  /* 0x000000ff0000720c */ /* 0x000fc60000f64270 */
[----:B------:R-:W-:-:S05]  /*3050*/  FFMA R11, R32, R56, R11 ;  /* 0x00000038200b7223 */ /* 0x000fca000000000b */
[----:B------:R-:W-:-:S05]  /*3060*/  F2FP.TF32.F32.PACK_B R11, R11 ;  /* 0x0000000bff0b723e */ /* 0x000fca00024050ff */
[----:B------:R0:W-:Y:S01]  /*3070*/  @P2 STG.E desc[UR56][R4.64+0x40], R11 ;  /* 0x0000400b04002986 */ /* 0x0001e2000c101938 */
[----:B------:R-:W-:Y:S05]  /*3080*/  @!P3 BRA `(.L_x_52) ;  /* 0x000000000004b947 */ /* 0x000fea0003800000 */
[----:B------:R0:W5:Y:S02]  /*3090*/  LDG.E.LTC128B R15, desc[UR56][R2.64+0x44] ;  /* 0x00004438020f7981 */ /* 0x000164000c1e1920 */
.L_x_52:
[----:B------:R-:W-:Y:S05]  /*30a0*/  BSYNC B1 ;  /* 0x0000000000017941 */ /* 0x000fea0003800000 */
.L_x_51:
        /* <DEDUP_REMOVED lines=9> */
.L_x_54:
[----:B------:R-:W-:Y:S05]  /*3140*/  BSYNC B1 ;  /* 0x0000000000017941 */ /* 0x000fea0003800000 */
.L_x_53:
        /* <DEDUP_REMOVED lines=9> */
.L_x_56:
[----:B------:R-:W-:Y:S05]  /*31e0*/  BSYNC B1 ;  /* 0x0000000000017941 */ /* 0x000fea0003800000 */
.L_x_55:
        /* <DEDUP_REMOVED lines=10> */
.L_x_58:
[----:B------:R-:W-:Y:S05]  /*3290*/  BSYNC B1 ;  /* 0x0000000000017941 */ /* 0x000fea0003800000 */
.L_x_57:
        /* <DEDUP_REMOVED lines=10> */
.L_x_60:
[----:B------:R-:W-:Y:S05]  /*3340*/  BSYNC B1 ;  /* 0x0000000000017941 */ /* 0x000fea0003800000 */
.L_x_59:
        /* <DEDUP_REMOVED lines=9> */
.L_x_62:
[----:B------:R-:W-:Y:S05]  /*33e0*/  BSYNC B1 ;  /* 0x0000000000017941 */ /* 0x000fea0003800000 */
.L_x_61:
        /* <DEDUP_REMOVED lines=9> */
.L_x_64:
[----:B------:R-:W-:Y:S05]  /*3480*/  BSYNC B1 ;  /* 0x0000000000017941 */ /* 0x000fea0003800000 */
.L_x_63:
        /* <DEDUP_REMOVED lines=10> */
.L_x_66:
[----:B------:R-:W-:Y:S05]  /*3530*/  BSYNC B1 ;  /* 0x0000000000017941 */ /* 0x000fea0003800000 */
.L_x_65:
        /* <DEDUP_REMOVED lines=10> */
.L_x_68:
[----:B------:R-:W-:Y:S05]  /*35e0*/  BSYNC B1 ;  /* 0x0000000000017941 */ /* 0x000fea0003800000 */
.L_x_67:
        /* <DEDUP_REMOVED lines=9> */
.L_x_70:
[----:B------:R-:W-:Y:S05]  /*3680*/  BSYNC B1 ;  /* 0x0000000000017941 */ /* 0x000fea0003800000 */
.L_x_69:
        /* <DEDUP_REMOVED lines=9> */
.L_x_72:
[----:B------:R-:W-:Y:S05]  /*3720*/  BSYNC B1 ;  /* 0x0000000000017941 */ /* 0x000fea0003800000 */
.L_x_71:
        /* <DEDUP_REMOVED lines=10> */
.L_x_74:
[----:B------:R-:W-:Y:S05]  /*37d0*/  BSYNC B1 ;  /* 0x0000000000017941 */ /* 0x000fea0003800000 */
.L_x_73:
        /* <DEDUP_REMOVED lines=10> */
.L_x_76:
[----:B------:R-:W-:Y:S05]  /*3880*/  BSYNC B1 ;  /* 0x0000000000017941 */ /* 0x000fea0003800000 */
.L_x_75:
        /* <DEDUP_REMOVED lines=9> */
.L_x_78:
[----:B------:R-:W-:Y:S05]  /*3920*/  BSYNC B1 ;  /* 0x0000000000017941 */ /* 0x000fea0003800000 */
.L_x_77:
        /* <DEDUP_REMOVED lines=9> */
.L_x_80:
[----:B------:R-:W-:Y:S05]  /*39c0*/  BSYNC B1 ;  /* 0x0000000000017941 */ /* 0x000fea0003800000 */
.L_x_79:
        /* <DEDUP_REMOVED lines=10> */
.L_x_82:
[----:B------:R-:W-:Y:S05]  /*3a70*/  BSYNC B1 ;  /* 0x0000000000017941 */ /* 0x000fea0003800000 */
.L_x_81:
        /* <DEDUP_REMOVED lines=10> */
.L_x_84:
[----:B------:R-:W-:Y:S05]  /*3b20*/  BSYNC B1 ;  /* 0x0000000000017941 */ /* 0x000fea0003800000 */
.L_x_83:
        /* <DEDUP_REMOVED lines=9> */
.L_x_86:
[----:B------:R-:W-:Y:S05]  /*3bc0*/  BSYNC B1 ;  /* 0x0000000000017941 */ /* 0x000fea0003800000 */
.L_x_85:
        /* <DEDUP_REMOVED lines=9> */
.L_x_88:
[----:B------:R-:W-:Y:S05]  /*3c60*/  BSYNC B1 ;  /* 0x0000000000017941 */ /* 0x000fea0003800000 */
.L_x_87:
        /* <DEDUP_REMOVED lines=10> */
.L_x_90:
[----:B------:R-:W-:Y:S05]  /*3d10*/  BSYNC B1 ;  /* 0x0000000000017941 */ /* 0x000fea0003800000 */
.L_x_89:
        /* <DEDUP_REMOVED lines=10> */
.L_x_92:
[----:B------:R-:W-:Y:S05]  /*3dc0*/  BSYNC B1 ;  /* 0x0000000000017941 */ /* 0x000fea0003800000 */
.L_x_91:
[----:B01---5:R-:W-:Y:S01]  /*3dd0*/  LOP3.LUT R2, R15, 0xffffe000, RZ, 0xc0, !PT ;  /* 0xffffe0000f027812 */ /* 0x023fe200078ec0ff */
        /* <DEDUP_REMOVED lines=8> */
.L_x_94:
[----:B------:R-:W-:Y:S05]  /*3e60*/  BSYNC B1 ;  /* 0x0000000000017941 */ /* 0x000fea0003800000 */
.L_x_93:
[----:B-----5:R-:W-:Y:S01]  /*3e70*/  LOP3.LUT R2, R15, 0xffffe000, RZ, 0xc0, !PT ;  /* 0xffffe0000f027812 */ /* 0x020fe200078ec0ff */
[----:B------:R-:W-:Y:S01]  /*3e80*/  BSSY B1, `(.L_x_95) ;  /* 0x000000a000017945 */ /* 0x000fe20003800000 */
[----:B------:R-:W-:-:S03]  /*3e90*/  ISETP.GT.AND P1, PT, R0, 0x8, P1 ;  /* 0x000000080000780c */ /* 0x000fc60000f24270 */
[----:B------:R-:W-:Y:S01]  /*3ea0*/  FMUL R3, R2, R57 ;  /* 0x0000003902037220 */ /* 0x000fe20000400000 */
[----:B------:R-:W-:-:S03]  /*3eb0*/  @P0 IMAD.MOV.U32 R2, RZ, RZ, R8 ;  /* 0x000000ffff020224 */ /* 0x000fc600078e0008 */
[----:B0-2---:R-:W-:Y:S01]  /*3ec0*/  FFMA R5, R54, R56, R3 ;  /* 0x0000003836057223 */ /* 0x005fe20000000003 */
[----:B------:R-:W-:-:S04]  /*3ed0*/  @P0 IMAD.MOV.U32 R3, RZ, RZ, R9 ;  /* 0x000000ffff030224 */ /* 0x000fc800078e0009 */
[----:B------:R-:W-:-:S05]  /*3ee0*/  F2FP.TF32.F32.PACK_B R5, R5 ;  /* 0x00000005ff05723e */ /* 0x000fca00024050ff */
[----:B------:R0:W-:Y:S01]  /*3ef0*/  @P0 STG.E desc[UR56][R2.64+0xe0], R5 ;  /* 0x0000e00502000986 */ /* 0x0001e2000c101938 */
[----:B------:R-:W-:Y:S05]  /*3f00*/  @!P1 BRA `(.L_x_96) ;  /* 0x0000000000049947 */ /* 0x000fea0003800000 */
[----:B------:R2:W5:Y:S02]  /*3f10*/  LDG.E.LTC128B R15, desc[UR56][R6.64+0xe4] ;  /* 0x0000e438060f7981 */ /* 0x000564000c1e1920 */
.L_x_96:
[----:B------:R-:W-:Y:S05]  /*3f20*/  BSYNC B1 ;  /* 0x0000000000017941 */ /* 0x000fea0003800000 */
.L_x_95:
[----:B------:R-:W-:Y:S05]  /*3f30*/  @!P1 BRA `(.L_x_97) ;  /* 0x0000000800709947 */ /* 0x000fea0003800000 */
[----:B-----5:R-:W-:-:S05]  /*3f40*/  LOP3.LUT R0, R15, 0xffffe000, RZ, 0xc0, !PT ;  /* 0xffffe0000f007812 */ /* 0x020fca00078ec0ff */
[----:B------:R-:W-:-:S04]  /*3f50*/  FMUL R0, R0, R57 ;  /* 0x0000003900007220 */ /* 0x000fc80000400000 */
[----:B------:R-:W-:-:S05]  /*3f60*/  FFMA R55, R55, R56, R0 ;  /* 0x0000003837377223 */ /* 0x000fca0000000000 */
[----:B------:R-:W-:-:S05]  /*3f70*/  F2FP.TF32.F32.PACK_B R55, R55 ;  /* 0x00000037ff37723e */ /* 0x000fca00024050ff */
[----:B------:R0:W-:Y:S01]  /*3f80*/  STG.E desc[UR56][R8.64+0xe4], R55 ;  /* 0x0000e43708007986 */ /* 0x0001e2000c101938 */
[----:B------:R-:W-:Y:S05]  /*3f90*/  BRA `(.L_x_97) ;  /* 0x0000000800587947 */ /* 0x000fea0003800000 */
.L_x_36:
[----:B------:R-:W-:Y:S01]  /*3fa0*/  ULDC.64 UR4, c[0x0][0x5c0] ;  /* 0x0001700000047ab9 */ /* 0x000fe20000000a00 */
[-C--:B------:R-:W-:Y:S01]  /*3fb0*/  FMUL R7, R24, R56.reuse ;  /* 0x0000003818077220 */ /* 0x080fe20000400000 */
[----:B------:R-:W-:Y:S01]  /*3fc0*/  LEA R2, P1, R20, UR4, 0x2 ;  /* 0x0000000414027c11 */ /* 0x000fe2000f8210ff */
[-C--:B------:R-:W-:Y:S01]  /*3fd0*/  FMUL R25, R25, R56.reuse ;  /* 0x0000003819197220 */ /* 0x080fe20000400000 */
[----:B------:R-:W-:Y:S01]  /*3fe0*/  ISETP.GT.AND P3, PT, R18, 0x1, PT ;  /* 0x000000011200780c */ /* 0x000fe20003f64270 */
[-C--:B------:R-:W-:Y:S01]  /*3ff0*/  FMUL R9, R26, R56.reuse ;  /* 0x000000381a097220 */ /* 0x080fe20000400000 */
[----:B------:R-:W-:Y:S01]  /*4000*/  F2FP.TF32.F32.PACK_B R7, R7 ;  /* 0x00000007ff07723e */ /* 0x000fe200024050ff */
[-C--:B------:R-:W-:Y:S01]  /*4010*/  FMUL R27, R27, R56.reuse ;  /* 0x000000381b1b7220 */ /* 0x080fe20000400000 */
[----:B------:R-:W-:Y:S01]  /*4020*/  LEA.HI.X R3, R20, UR5, R5, 0x2, P1 ;  /* 0x0000000514037c11 */ /* 0x000fe200088f1405 */
[-C--:B------:R-:W-:Y:S01]  /*4030*/  FMUL R29, R29, R56.reuse ;  /* 0x000000381d1d7220 */ /* 0x080fe20000400000 */
[----:B------:R-:W-:Y:S01]  /*4040*/  ISETP.GT.AND P1, PT, R0, RZ, P3 ;  /* 0x000000ff0000720c */ /* 0x000fe20001f24270 */
[-C--:B------:R-:W-:Y:S01]  /*4050*/  FMUL R11, R30, R56.reuse ;  /* 0x000000381e0b7220 */ /* 0x080fe20000400000 */
[----:B------:R-:W-:Y:S01]  /*4060*/  F2FP.TF32.F32.PACK_B R25, R25 ;  /* 0x00000019ff19723e */ /* 0x000fe200024050ff */
[----:B------:R0:W-:Y:S01]  /*4070*/  @P2 STG.E desc[UR56][R2.64], R7 ;  /* 0x0000000702002986 */ /* 0x0001e2000c101938 */
[----:B------:R-:W-:Y:S01]  /*4080*/  ISETP.GT.AND P2, PT, R0, 0x8, P0 ;  /* 0x000000080000780c */ /* 0x000fe20000744270 */
[-C--:B------:R-:W-:Y:S01]  /*4090*/  FMUL R31, R31, R56.reuse ;  /* 0x000000381f1f7220 */ /* 0x080fe20000400000 */
[----:B------:R-:W-:Y:S01]  /*40a0*/  ISETP.GT.AND P0, PT, R18, 0x8, PT ;  /* 0x000000081200780c */ /* 0x000fe20003f04270 */
[-C--:B------:R-:W-:Y:S01]  /*40b0*/  FMUL R33, R33, R56.reuse ;  /* 0x0000003821217220 */ /* 0x080fe20000400000 */
[----:B------:R-:W-:Y:S01]  /*40c0*/  SHF.L.U64.HI R5, R63, 0x2, R62 ;  /* 0x000000023f057819 */ /* 0x000fe2000001023e */
[----:B------:R-:W-:Y:S01]  /*40d0*/  FMUL R35, R35, R56 ;  /* 0x0000003823237220 */ /* 0x000fe20000400000 */
[----:B------:R-:W-:Y:S01]  /*40e0*/  LEA R4, P4, R63, R2, 0x2 ;  /* 0x000000023f047211 */ /* 0x000fe200078810ff */
[-C--:B------:R-:W-:Y:S01]  /*40f0*/  FMUL R37, R37, R56.reuse ;  /* 0x0000003825257220 */ /* 0x080fe20000400000 */
[C---:B------:R-:W-:Y:S01]  /*4100*/  ISETP.GT.AND P3, PT, R0.reuse, 0x8, P3 ;  /* 0x000000080000780c */ /* 0x040fe20001f64270 */
[----:B------:R-:W-:Y:S01]  /*4110*/  @P1 STG.E desc[UR56][R2.64+0x4], R25 ;  /* 0x0000041902001986 */ /* 0x000fe2000c101938 */
[----:B------:R-:W-:Y:S01]  /*4120*/  ISETP.GT.AND P5, PT, R0, RZ, P0 ;  /* 0x000000ff0000720c */ /* 0x000fe200007a4270 */
[----:B------:R-:W-:Y:S01]  /*4130*/  IMAD.X R5, R5, 0x1, R3, P4 ;  /* 0x0000000105057824 */ /* 0x000fe200020e0603 */
[----:B------:R-:W-:Y:S01]  /*4140*/  F2FP.TF32.F32.PACK_B R9, R9 ;  /* 0x00000009ff09723e */ /* 0x000fe200024050ff */
[-C--:B0-----:R-:W-:Y:S01]  /*4150*/  FMUL R7, R28, R56.reuse ;  /* 0x000000381c077220 */ /* 0x081fe20000400000 */
[----:B------:R-:W-:Y:S01]  /*4160*/  ISETP.GT.AND P1, PT, R18, 0x9, PT ;  /* 0x000000091200780c */ /* 0x000fe20003f24270 */
[-C--:B------:R-:W-:Y:S01]  /*4170*/  FMUL R39, R39, R56.reuse ;  /* 0x0000003827277220 */ /* 0x080fe20000400000 */
[----:B------:R-:W-:Y:S01]  /*4180*/  F2FP.TF32.F32.PACK_B R27, R27 ;  /* 0x0000001bff1b723e */ /* 0x000fe200024050ff */
[----:B------:R0:W-:Y:S01]  /*4190*/  @P2 STG.E desc[UR56][R4.64], R9 ;  /* 0x0000000904002986 */ /* 0x0001e2000c101938 */
[----:B------:R-:W-:Y:S01]  /*41a0*/  F2FP.TF32.F32.PACK_B R7, R7 ;  /* 0x00000007ff07723e */ /* 0x000fe200024050ff */
[-C--:B------:R-:W-:Y:S01]  /*41b0*/  FMUL R41, R41, R56.reuse ;  /* 0x0000003829297220 */ /* 0x080fe20000400000 */
[C---:B------:R-:W-:Y:S01]  /*41c0*/  ISETP.GT.AND P4, PT, R0.reuse, RZ, P1 ;  /* 0x000000ff0000720c */ /* 0x040fe20000f84270 */
[----:B------:R-:W-:Y:S01]  /*41d0*/  @P3 STG.E desc[UR56][R4.64+0x4], R27 ;  /* 0x0000041b04003986 */ /* 0x000fe2000c101938 */
[----:B------:R-:W-:Y:S01]  /*41e0*/  ISETP.GT.AND P2, PT, R0, 0x8, P0 ;  /* 0x000000080000780c */ /* 0x000fe20000744270 */
[-C--:B------:R-:W-:Y:S01]  /*41f0*/  FMUL R43, R43, R56.reuse ;  /* 0x000000382b2b7220 */ /* 0x080fe20000400000 */
[----:B------:R-:W-:Y:S01]  /*4200*/  ISETP.GT.AND P0, PT, R18, 0x10, PT ;  /* 0x000000101200780c */ /* 0x000fe20003f04270 */
[----:B------:R1:W-:Y:S01]  /*4210*/  @P5 STG.E desc[UR56][R2.64+0x20], R7 ;  /* 0x0000200702005986 */ /* 0x0003e2000c101938 */
[C---:B------:R-:W-:Y:S01]  /*4220*/  ISETP.GT.AND P3, PT, R0.reuse, 0x8, P1 ;  /* 0x000000080000780c */ /* 0x040fe20000f64270 */
[-C--:B------:R-:W-:Y:S01]  /*4230*/  FMUL R45, R45, R56.reuse ;  /* 0x000000382d2d7220 */ /* 0x080fe20000400000 */
[----:B------:R-:W-:Y:S01]  /*4240*/  ISETP.GT.AND P5, PT, R0, RZ, P0 ;  /* 0x000000ff0000720c */ /* 0x000fe200007a4270 */
[-C--:B0-----:R-:W-:Y:S01]  /*4250*/  FMUL R9, R34, R56.reuse ;  /* 0x0000003822097220 */ /* 0x081fe20000400000 */
[----:B------:R-:W-:Y:S01]  /*4260*/  F2FP.TF32.F32.PACK_B R29, R29 ;  /* 0x0000001dff1d723e */ /* 0x000fe200024050ff */
[-C--:B------:R-:W-:Y:S01]  /*4270*/  FMUL R47, R47, R56.reuse ;  /* 0x000000382f2f7220 */ /* 0x080fe20000400000 */
[----:B------:R-:W-:Y:S01]  /*4280*/  F2FP.TF32.F32.PACK_B R11, R11 ;  /* 0x0000000bff0b723e */ /* 0x000fe200024050ff */
[-C--:B------:R-:W-:Y:S01]  /*4290*/  FMUL R49, R49, R56.reuse ;  /* 0x0000003831317220 */ /* 0x080fe20000400000 */
[----:B------:R-:W-:Y:S01]  /*42a0*/  ISETP.GT.AND P1, PT, R18, 0x11, PT ;  /* 0x000000111200780c */ /* 0x000fe20003f24270 */
[----:B------:R-:W-:Y:S01]  /*42b0*/  @P4 STG.E desc[UR56][R2.64+0x24], R29 ;  /* 0x0000241d02004986 */ /* 0x000fe2000c101938 */
[----:B------:R-:W-:Y:S01]  /*42c0*/  F2FP.TF32.F32.PACK_B R31, R31 ;  /* 0x0000001fff1f723e */ /* 0x000fe200024050ff */
[-C--:B-1----:R-:W-:Y:S01]  /*42d0*/  FMUL R7, R32, R56.reuse ;  /* 0x0000003820077220 */ /* 0x082fe20000400000 */
[C---:B------:R-:W-:Y:S01]  /*42e0*/  ISETP.GT.AND P4, PT, R0.reuse, RZ, P1 ;  /* 0x000000ff0000720c */ /* 0x040fe20000f84270 */
[----:B------:R0:W-:Y:S01]  /*42f0*/  @P2 STG.E desc[UR56][R4.64+0x20], R11 ;  /* 0x0000200b04002986 */ /* 0x0001e2000c101938 */
[----:B------:R-:W-:Y:S01]  /*4300*/  ISETP.GT.AND P2, PT, R0, 0x8, P0 ;  /* 0x000000080000780c */ /* 0x000fe20000744270 */
[-C--:B------:R-:W-:Y:S01]  /*4310*/  FMUL R51, R51, R56.reuse ;  /* 0x0000003833337220 */ /* 0x080fe20000400000 */
[----:B------:R-:W-:Y:S01]  /*4320*/  F2FP.TF32.F32.PACK_B R7, R7 ;  /* 0x00000007ff07723e */ /* 0x000fe200024050ff */
[----:B------:R-:W-:Y:S01]  /*4330*/  @P3 STG.E desc[UR56][R4.64+0x24], R31 ;  /* 0x0000241f04003986 */ /* 0x000fe2000c101938 */
[----:B------:R-:W-:Y:S01]  /*4340*/  ISETP.GT.AND P0, PT, R18, 0x18, PT ;  /* 0x000000181200780c */ /* 0x000fe20003f04270 */
[-C--:B------:R-:W-:Y:S01]  /*4350*/  FMUL R13, R52, R56.reuse ;  /* 0x00000038340d7220 */ /* 0x080fe20000400000 */
[C---:B------:R-:W-:Y:S01]  /*4360*/  ISETP.GT.AND P3, PT, R0.reuse, 0x8, P1 ;  /* 0x000000080000780c */ /* 0x040fe20000f64270 */
[----:B------:R1:W-:Y:S01]  /*4370*/  @P5 STG.E desc[UR56][R2.64+0x40], R7 ;  /* 0x0000400702005986 */ /* 0x0003e2000c101938 */
[----:B------:R-:W-:Y:S01]  /*4380*/  ISETP.GT.AND P5, PT, R0, RZ, P0 ;  /* 0x000000ff0000720c */ /* 0x000fe200007a4270 */
[-C--:B------:R-:W-:Y:S01]  /*4390*/  FMUL R53, R53, R56.reuse ;  /* 0x0000003835357220 */ /* 0x080fe20000400000 */
[----:B------:R-:W-:Y:S01]  /*43a0*/  F2FP.TF32.F32.PACK_B R33, R33 ;  /* 0x00000021ff21723e */ /* 0x000fe200024050ff */
[-C--:B0-----:R-:W-:Y:S01]  /*43b0*/  FMUL R11, R38, R56.reuse ;  /* 0x00000038260b7220 */ /* 0x081fe20000400000 */
[----:B------:R-:W-:Y:S01]  /*43c0*/  F2FP.TF32.F32.PACK_B R9, R9 ;  /* 0x00000009ff09723e */ /* 0x000fe200024050ff */
[-C--:B------:R-:W-:Y:S01]  /*43d0*/  FMUL R15, R54, R56.reuse ;  /* 0x00000038360f7220 */ /* 0x080fe20000400000 */
[----:B------:R-:W-:Y:S01]  /*43e0*/  ISETP.GT.AND P1, PT, R18, 0x19, PT ;  /* 0x000000191200780c */ /* 0x000fe20003f24270 */
[----:B------:R-:W-:Y:S01]  /*43f0*/  @P4 STG.E desc[UR56][R2.64+0x44], R33 ;  /* 0x0000442102004986 */ /* 0x000fe2000c101938 */
[----:B------:R-:W-:Y:S01]  /*4400*/  F2FP.TF32.F32.PACK_B R35, R35 ;  /* 0x00000023ff23723e */ /* 0x000fe200024050ff */
[-C--:B------:R-:W-:Y:S01]  /*4410*/  FMUL R55, R55, R56.reuse ;  /* 0x0000003837377220 */ /* 0x080fe20000400000 */
[----:B------:R-:W-:Y:S01]  /*4420*/  ISETP.GT.AND P4, PT, R0, RZ, P1 ;  /* 0x000000ff0000720c */ /* 0x000fe20000f84270 */
[----:B-1----:R-:W-:Y:S01]  /*4430*/  FMUL R7, R36, R56 ;  /* 0x0000003824077220 */ /* 0x002fe20000400000 */
[----:B------:R0:W-:Y:S01]  /*4440*/  @P2 STG.E desc[UR56][R4.64+0x40], R9 ;  /* 0x0000400904002986 */ /* 0x0001e2000c101938 */
[----:B------:R-:W-:-:S02]  /*4450*/  ISETP.GT.AND P2, PT, R0, 0x8, P0 ;  /* 0x000000080000780c */ /* 0x000fc40000744270 */
[----:B------:R-:W-:Y:S01]  /*4460*/  ISETP.GT.AND P0, PT, R18, 0x20, PT ;  /* 0x000000201200780c */ /* 0x000fe20003f04270 */
[----:B------:R-:W-:Y:S01]  /*4470*/  @P3 STG.E desc[UR56][R4.64+0x44], R35 ;  /* 0x0000442304003986 */ /* 0x000fe2000c101938 */
[----:B------:R-:W-:Y:S02]  /*4480*/  F2FP.TF32.F32.PACK_B R7, R7 ;  /* 0x00000007ff07723e */ /* 0x000fe400024050ff */
[C---:B------:R-:W-:Y:S02]  /*4490*/  ISETP.GT.AND P3, PT, R0.reuse, 0x8, P1 ;  /* 0x000000080000780c */ /* 0x040fe40000f64270 */
[----:B------:R-:W-:Y:S01]  /*44a0*/  F2FP.TF32.F32.PACK_B R37, R37 ;  /* 0x00000025ff25723e */ /* 0x000fe200024050ff */
[----:B------:R1:W-:Y:S01]  /*44b0*/  @P5 STG.E desc[UR56][R2.64+0x60], R7 ;  /* 0x0000600702005986 */ /* 0x0003e2000c101938 */
[----:B------:R-:W-:Y:S01]  /*44c0*/  ISETP.GT.AND P5, PT, R0, RZ, P0 ;  /* 0x000000ff0000720c */ /* 0x000fe200007a4270 */
[----:B0-----:R-:W-:Y:S01]  /*44d0*/  FMUL R9, R42, R56 ;  /* 0x000000382a097220 */ /* 0x001fe20000400000 */
[----:B------:R-:W-:Y:S01]  /*44e0*/  F2FP.TF32.F32.PACK_B R11, R11 ;  /* 0x0000000bff0b723e */ /* 0x000fe200024050ff */
[----:B------:R-:W-:Y:S01]  /*44f0*/  @P4 STG.E desc[UR56][R2.64+0x64], R37 ;  /* 0x0000642502004986 */ /* 0x000fe2000c101938 */
[----:B------:R-:W-:-:S02]  /*4500*/  F2FP.TF32.F32.PACK_B R39, R39 ;  /* 0x00000027ff27723e */ /* 0x000fc400024050ff */
[----:B------:R-:W-:Y:S01]  /*4510*/  ISETP.GT.AND P1, PT, R18, 0x21, PT ;  /* 0x000000211200780c */ /* 0x000fe20003f24270 */
[----:B------:R0:W-:Y:S01]  /*4520*/  @P2 STG.E desc[UR56][R4.64+0x60], R11 ;  /* 0x0000600b04002986 */ /* 0x0001e2000c101938 */
[C---:B------:R-:W-:Y:S02]  /*4530*/  ISETP.GT.AND P0, PT, R0.reuse, 0x8, P0 ;  /* 0x000000080000780c */ /* 0x040fe40000704270 */
[----:B------:R-:W-:Y:S01]  /*4540*/  ISETP.GT.AND P2, PT, R0, RZ, P1 ;  /* 0x000000ff0000720c */ /* 0x000fe20000f44270 */
[----:B-1----:R-:W-:Y:S01]  /*4550*/  FMUL R7, R40, R56 ;  /* 0x0000003828077220 */ /* 0x002fe20000400000 */
[----:B------:R-:W-:Y:S01]  /*4560*/  @P3 STG.E desc[UR56][R4.64+0x64], R39 ;  /* 0x0000642704003986 */ /* 0x000fe2000c101938 */
[----:B------:R-:W-:Y:S02]  /*4570*/  ISETP.GT.AND P1, PT, R0, 0x8, P1 ;  /* 0x000000080000780c */ /* 0x000fe40000f24270 */
[----:B------:R-:W-:Y:S02]  /*4580*/  ISETP.GT.AND P4, PT, R18, 0x29, PT ;  /* 0x000000291200780c */ /* 0x000fe40003f84270 */
[----:B------:R-:W-:-:S02]  /*4590*/  F2FP.TF32.F32.PACK_B R7, R7 ;  /* 0x00000007ff07723e */ /* 0x000fc400024050ff */
[----:B------:R-:W-:Y:S01]  /*45a0*/  ISETP.GT.AND P6, PT, R0, RZ, P4 ;  /* 0x000000ff0000720c */ /* 0x000fe200027c4270 */
[----:B0-----:R-:W-:Y:S01]  /*45b0*/  FMUL R11, R50, R56 ;  /* 0x00000038320b7220 */ /* 0x001fe20000400000 */
[----:B------:R-:W-:Y:S01]  /*45c0*/  F2FP.TF32.F32.PACK_B R41, R41 ;  /* 0x00000029ff29723e */ /* 0x000fe200024050ff */
[----:B------:R0:W-:Y:S01]  /*45d0*/  @P5 STG.E desc[UR56][R2.64+0x80], R7 ;  /* 0x0000800702005986 */ /* 0x0001e2000c101938 */
[----:B------:R-:W-:Y:S02]  /*45e0*/  ISETP.GT.AND P5, PT, R18, 0x28, PT ;  /* 0x000000281200780c */ /* 0x000fe40003fa4270 */
[----:B------:R-:W-:Y:S01]  /*45f0*/  F2FP.TF32.F32.PACK_B R9, R9 ;  /* 0x00000009ff09723e */ /* 0x000fe200024050ff */
[----:B------:R-:W-:Y:S01]  /*4600*/  @P2 STG.E desc[UR56][R2.64+0x84], R41 ;  /* 0x0000842902002986 */ /* 0x000fe2000c101938 */
[----:B------:R-:W-:Y:S02]  /*4610*/  ISETP.GT.AND P3, PT, R0, RZ, P5 ;  /* 0x000000ff0000720c */ /* 0x000fe40002f64270 */
[----:B------:R-:W-:Y:S01]  /*4620*/  F2FP.TF32.F32.PACK_B R43, R43 ;  /* 0x0000002bff2b723e */ /* 0x000fe200024050ff */
[----:B------:R1:W-:Y:S01]  /*4630*/  @P0 STG.E desc[UR56][R4.64+0x80], R9 ;  /* 0x0000800904000986 */ /* 0x0003e2000c101938 */
[----:B------:R-:W-:-:S02]  /*4640*/  F2FP.TF32.F32.PACK_B R45, R45 ;  /* 0x0000002dff2d723e */ /* 0x000fc400024050ff */
[----:B------:R-:W-:Y:S01]  /*4650*/  ISETP.GT.AND P5, PT, R0, 0x8, P5 ;  /* 0x000000080000780c */ /* 0x000fe20002fa4270 */
[-C--:B0-----:R-:W-:Y:S01]  /*4660*/  FMUL R7, R44, R56.reuse ;  /* 0x000000382c077220 */ /* 0x081fe20000400000 */
[----:B------:R-:W-:Y:S01]  /*4670*/  @P1 STG.E desc[UR56][R4.64+0x84], R43 ;  /* 0x0000842b04001986 */ /* 0x000fe2000c101938 */
[----:B------:R-:W-:Y:S02]  /*4680*/  ISETP.GT.AND P4, PT, R0, 0x8, P4 ;  /* 0x000000080000780c */ /* 0x000fe40002784270 */
[----:B------:R-:W-:Y:S02]  /*4690*/  ISETP.GT.AND P2, PT, R18, 0x31, PT ;  /* 0x000000311200780c */ /* 0x000fe40003f44270 */
[----:B------:R-:W-:Y:S01]  /*46a0*/  F2FP.TF32.F32.PACK_B R7, R7 ;  /* 0x00000007ff07723e */ /* 0x000fe200024050ff */
[----:B-1----:R-:W-:Y:S01]  /*46b0*/  FMUL R9, R46, R56 ;  /* 0x000000382e097220 */ /* 0x002fe20000400000 */
[----:B------:R-:W-:-:S03]  /*46c0*/  F2FP.TF32.F32.PACK_B R47, R47 ;  /* 0x0000002fff2f723e */ /* 0x000fc600024050ff */
[----:B------:R0:W-:Y:S01]  /*46d0*/  @P3 STG.E desc[UR56][R2.64+0xa0], R7 ;  /* 0x0000a00702003986 */ /* 0x0001e2000c101938 */
[----:B------:R-:W-:Y:S02]  /*46e0*/  ISETP.GT.AND P3, PT, R18, 0x30, PT ;  /* 0x000000301200780c */ /* 0x000fe40003f64270 */
[----:B------:R-:W-:Y:S01]  /*46f0*/  F2FP.TF32.F32.PACK_B R9, R9 ;  /* 0x00000009ff09723e */ /* 0x000fe200024050ff */
[----:B------:R-:W-:Y:S01]  /*4700*/  @P6 STG.E desc[UR56][R2.64+0xa4], R45 ;  /* 0x0000a42d02006986 */ /* 0x000fe2000c101938 */
[----:B------:R-:W-:Y:S02]  /*4710*/  ISETP.GT.AND P6, PT, R0, RZ, P3 ;  /* 0x000000ff0000720c */ /* 0x000fe40001fc4270 */
[C---:B------:R-:W-:Y:S01]  /*4720*/  ISETP.GT.AND P1, PT, R18.reuse, 0x38, PT ;  /* 0x000000381200780c */ /* 0x040fe20003f24270 */
[----:B------:R-:W-:Y:S01]  /*4730*/  @P5 STG.E desc[UR56][R4.64+0xa0], R9 ;  /* 0x0000a00904005986 */ /* 0x000fe2000c101938 */
[----:B------:R-:W-:Y:S02]  /*4740*/  ISETP.GT.AND P0, PT, R18, 0x39, PT ;  /* 0x000000391200780c */ /* 0x000fe40003f04270 */
[----:B------:R-:W-:Y:S01]  /*4750*/  ISETP.GT.AND P5, PT, R0, RZ, P2 ;  /* 0x000000ff0000720c */ /* 0x000fe200017a4270 */
[----:B0-----:R-:W-:Y:S01]  /*4760*/  FMUL R7, R48, R56 ;  /* 0x0000003830077220 */ /* 0x001fe20000400000 */
[C---:B------:R-:W-:Y:S01]  /*4770*/  ISETP.GT.AND P3, PT, R0.reuse, 0x8, P3 ;  /* 0x000000080000780c */ /* 0x040fe20001f64270 */
[----:B------:R-:W-:Y:S01]  /*4780*/  @P4 STG.E desc[UR56][R4.64+0xa4], R47 ;  /* 0x0000a42f04004986 */ /* 0x000fe2000c101938 */
[----:B------:R-:W-:-:S02]  /*4790*/  ISETP.GT.AND P2, PT, R0, 0x8, P2 ;  /* 0x000000080000780c */ /* 0x000fc40001744270 */
[----:B------:R-:W-:Y:S02]  /*47a0*/  F2FP.TF32.F32.PACK_B R7, R7 ;  /* 0x00000007ff07723e */ /* 0x000fe400024050ff */
[C---:B------:R-:W-:Y:S02]  /*47b0*/  ISETP.GT.AND P4, PT, R0.reuse, RZ, P1 ;  /* 0x000000ff0000720c */ /* 0x040fe40000f84270 */
[C---:B------:R-:W-:Y:S01]  /*47c0*/  ISETP.GT.AND P1, PT, R0.reuse, 0x8, P1 ;  /* 0x000000080000780c */ /* 0x040fe20000f24270 */
[----:B------:R-:W-:Y:S01]  /*47d0*/  @P6 STG.E desc[UR56][R2.64+0xc0], R7 ;  /* 0x0000c00702006986 */ /* 0x000fe2000c101938 */
[----:B------:R-:W-:Y:S02]  /*47e0*/  ISETP.GT.AND P6, PT, R0, RZ, P0 ;  /* 0x000000ff0000720c */ /* 0x000fe400007c4270 */
[----:B------:R-:W-:Y:S02]  /*47f0*/  F2FP.TF32.F32.PACK_B R49, R49 ;  /* 0x00000031ff31723e */ /* 0x000fe400024050ff */
[----:B------:R-:W-:-:S02]  /*4800*/  F2FP.TF32.F32.PACK_B R11, R11 ;  /* 0x0000000bff0b723e */ /* 0x000fc400024050ff */
[----:B------:R-:W-:Y:S01]  /*4810*/  F2FP.TF32.F32.PACK_B R51, R51 ;  /* 0x00000033ff33723e */ /* 0x000fe200024050ff */
[----:B------:R-:W-:Y:S01]  /*4820*/  @P5 STG.E desc[UR56][R2.64+0xc4], R49 ;  /* 0x0000c43102005986 */ /* 0x000fe2000c101938 */
[----:B------:R-:W-:Y:S02]  /*4830*/  ISETP.GT.AND P0, PT, R0, 0x8, P0 ;  /* 0x000000080000780c */ /* 0x000fe40000704270 */
[----:B------:R-:W-:Y:S01]  /*4840*/  F2FP.TF32.F32.PACK_B R13, R13 ;  /* 0x0000000dff0d723e */ /* 0x000fe200024050ff */
[----:B------:R-:W-:Y:S01]  /*4850*/  @P3 STG.E desc[UR56][R4.64+0xc0], R11 ;  /* 0x0000c00b04003986 */ /* 0x000fe2000c101938 */
[----:B------:R-:W-:Y:S02]  /*4860*/  F2FP.TF32.F32.PACK_B R53, R53 ;  /* 0x00000035ff35723e */ /* 0x000fe400024050ff */
[----:B------:R-:W-:Y:S01]  /*4870*/  F2FP.TF32.F32.PACK_B R15, R15 ;  /* 0x0000000fff0f723e */ /* 0x000fe200024050ff */
[----:B------:R-:W-:Y:S01]  /*4880*/  @P2 STG.E desc[UR56][R4.64+0xc4], R51 ;  /* 0x0000c43304002986 */ /* 0x000fe2000c101938 */
[----:B------:R-:W-:-:S03]  /*4890*/  F2FP.TF32.F32.PACK_B R55, R55 ;  /* 0x00000037ff37723e */ /* 0x000fc600024050ff */
[----:B------:R-:W-:Y:S04]  /*48a0*/  @P4 STG.E desc[UR56][R2.64+0xe0], R13 ;  /* 0x0000e00d02004986 */ /* 0x000fe8000c101938 */
[----:B------:R0:W-:Y:S02]  /*48b0*/  @P6 STG.E desc[UR56][R2.64+0xe4], R53 ;  /* 0x0000e43502006986 */ /* 0x0001e4000c101938 */
[----:B0-----:R-:W-:Y:S02]  /*48c0*/  @P1 IMAD.MOV.U32 R2, RZ, RZ, R4 ;  /* 0x000000ffff021224 */ /* 0x001fe400078e0004 */
[----:B------:R-:W-:-:S05]  /*48d0*/  @P1 IMAD.MOV.U32 R3, RZ, RZ, R5 ;  /* 0x000000ffff031224 */ /* 0x000fca00078e0005 */
[----:B------:R0:W-:Y:S04]  /*48e0*/  @P1 STG.E desc[UR56][R2.64+0xe0], R15 ;  /* 0x0000e00f02001986 */ /* 0x0001e8000c101938 */
[----:B------:R0:W-:Y:S02]  /*48f0*/  @P0 STG.E desc[UR56][R4.64+0xe4], R55 ;  /* 0x0000e43704000986 */ /* 0x0001e4000c101938 */
.L_x_97:
[----:B------:R-:W-:Y:S05]  /*4900*/  BSYNC B0 ;  /* 0x0000000000007941 */ /* 0x000fea0003800000 */
.L_x_35:
[----:B0-----:R-:W-:Y:S01]  /*4910*/  IMAD.U32 R2, RZ, RZ, UR54 ;  /* 0x00000036ff027e24 */ /* 0x001fe2000f8e00ff */
[----:B------:R-:W-:Y:S01]  /*4920*/  ULDC.64 UR4, c[0x0][0x650] ;  /* 0x0001940000047ab9 */ /* 0x000fe20000000a00 */
[----:B------:R-:W-:Y:S01]  /*4930*/  IMAD.U32 R3, RZ, RZ, UR55 ;  /* 0x00000037ff037e24 */ /* 0x000fe2000f8e00ff */
[----:B------:R0:W-:Y:S01]  /*4940*/  SYNCS.ARRIVE.TRANS64.A1T0 RZ, [R66+UR52], RZ ;  /* 0x000000ff42ff79a7 */ /* 0x0001e20008100034 */
[----:B------:R-:W-:Y:S01]  /*4950*/  PRMT R0, RZ, 0x7610, R0 ;  /* 0x00007610ff007816 */ /* 0x000fe20000000000 */
[----:B------:R-:W-:Y:S01]  /*4960*/  IMAD.MOV.U32 R18, RZ, RZ, -0x1 ;  /* 0xffffffffff127424 */ /* 0x000fe200078e00ff */
[----:B------:R-:W-:Y:S01]  /*4970*/  LEA R16, P0, R2, R16, 0x1 ;  /* 0x0000001002107211 */ /* 0x000fe200078008ff */
[----:B------:R-:W-:Y:S02]  /*4980*/  IMAD.MOV.U32 R2, RZ, RZ, -0x1 ;  /* 0xffffffffff027424 */ /* 0x000fe400078e00ff */
[----:B------:R-:W-:Y:S01]  /*4990*/  IMAD.MOV.U32 R19, RZ, RZ, -0x1 ;  /* 0xffffffffff137424 */ /* 0x000fe200078e00ff */
[----:B------:R-:W-:-:S02]  /*49a0*/  IADD3.X R17, R17, UR36, RZ, P0, !PT ;  /* 0x0000002411117c10 */ /* 0x000fc400087fe4ff */
[----:B------:R-:W-:-:S04]  /*49b0*/  ISETP.GE.U32.AND P0, PT, R16, UR4, PT ;  /* 0x0000000410007c0c */ /* 0x000fc8000bf06070 */
[----:B------:R-:W-:-:S13]  /*49c0*/  ISETP.GE.U32.AND.EX P0, PT, R17, UR5, PT, P0 ;  /* 0x0000000511007c0c */ /* 0x000fda000bf06100 */
[----:B0-----:R-:W-:Y:S05]  /*49d0*/  @P0 BRA `(.L_x_98) ;  /* 0x0000000400700947 */ /* 0x001fea0003800000 */
[----:B------:R-:W0:Y:S01]  /*49e0*/  S2UR UR6, SR_CTAID.X ;  /* 0x00000000000679c3 */ /* 0x000e220000002500 */
[----:B------:R-:W-:Y:S01]  /*49f0*/  ULDC.64 UR4, c[0x0][0x628] ;  /* 0x00018a0000047ab9 */ /* 0x000fe20000000a00 */
[----:B------:R-:W-:Y:S01]  /*4a00*/  ULDC UR7, c[0x0][0x150] ;  /* 0x0000540000077ab9 */ /* 0x000fe20000000800 */
[----:B------:R-:W-:Y:S01]  /*4a10*/  ISETP.NE.U32.AND P0, PT, RZ, UR4, PT ;  /* 0x00000004ff007c0c */ /* 0x000fe2000bf05070 */
[----:B------:R-:W-:Y:S01]  /*4a20*/  ULDC UR15, c[0x0][0x630] ;  /* 0x00018c00000f7ab9 */ /* 0x000fe20000000800 */
[C---:B------:R-:W-:Y:S02]  /*4a30*/  R2UR UR16, R16.reuse ;  /* 0x00000000101072ca */ /* 0x040fe400000e0000 */
[----:B------:R-:W-:Y:S01]  /*4a40*/  ISETP.NE.AND.EX P0, PT, RZ, UR5, PT, P0 ;  /* 0x00000005ff007c0c */ /* 0x000fe2000bf05300 */
[----:B------:R-:W1:Y:S01]  /*4a50*/  S2UR UR17, SR_CTAID.Y ;  /* 0x00000000001179c3 */ /* 0x000e620000002600 */
[----:B------:R-:W-:Y:S02]  /*4a60*/  R2UR UR12, R16 ;  /* 0x00000000100c72ca */ /* 0x000fe400000e0000 */
[----:B------:R-:W-:-:S02]  /*4a70*/  R2UR UR13, R17 ;  /* 0x00000000110d72ca */ /* 0x000fc400000e0000 */
[----:B0-----:R-:W-:-:S05]  /*4a80*/  I2FP.F32.U32 R0, UR6 ;  /* 0x0000000600007c45 */ /* 0x001fca0008201000 */
[----:B------:R-:W-:Y:S01]  /*4a90*/  FMUL R0, R0, UR7 ;  /* 0x0000000700007c20 */ /* 0x000fe20008400000 */
[----:B------:R-:W-:Y:S01]  /*4aa0*/  ULDC UR7, c[0x0][0x154] ;  /* 0x0000550000077ab9 */ /* 0x000fe20000000800 */
[----:B-1----:R-:W-:-:S04]  /*4ab0*/  I2FP.F32.U32 R2, UR17 ;  /* 0x0000001100027c45 */ /* 0x002fc80008201000 */
[----:B------:R-:W0:Y:S01]  /*4ac0*/  F2I.U32.TRUNC.NTZ R0, R0 ;  /* 0x0000000000007305 */ /* 0x000e22000020f000 */
[----:B------:R-:W-:Y:S01]  /*4ad0*/  FMUL R2, R2, UR7 ;  /* 0x0000000702027c20 */ /* 0x000fe20008400000 */
[----:B------:R-:W-:Y:S06]  /*4ae0*/  @!P0 BRA `(.L_x_99) ;  /* 0x0000000000308947 */ /* 0x000fec0003800000 */
        /* <DEDUP_REMOVED lines=12> */
.L_x_99:
[----:B------:R-:W-:Y:S01]  /*4bb0*/  USHF.R.U64 UR8, UR12, UR15, UR13 ;  /* 0x0000000f0c087299 */ /* 0x000fe2000800120d */
[----:B------:R-:W-:Y:S01]  /*4bc0*/  R2UR UR5, R17 ;  /* 0x00000000110572ca */ /* 0x000fe200000e0000 */
[----:B------:R-:W-:Y:S01]  /*4bd0*/  USHF.R.U32.HI UR4, URZ, UR15, UR13 ;  /* 0x0000000f3f047299 */ /* 0x000fe2000801160d */
[----:B------:R-:W1:Y:S01]  /*4be0*/  F2I.U32.TRUNC.NTZ R2, R2 ;  /* 0x0000000200027305 */ /* 0x000e62000020f000 */
[----:B------:R-:W-:Y:S01]  /*4bf0*/  UIADD3 UR9, UP0, URZ, -UR8, URZ ;  /* 0x800000083f097290 */ /* 0x000fe2000ff1e03f */
[----:B------:R-:W-:Y:S01]  /*4c00*/  ULDC.64 UR10, c[0x0][0x620] ;  /* 0x00018800000a7ab9 */ /* 0x000fe20000000a00 */
[----:B------:R-:W-:Y:S02]  /*4c10*/  ULDC UR13, c[0x0][0x608] ;  /* 0x00018200000d7ab9 */ /* 0x000fe40000000800 */
[----:B------:R-:W-:Y:S01]  /*4c20*/  UIADD3.X UR4, URZ, ~UR4, URZ, UP0, !UPT ;  /* 0x800000043f047290 */ /* 0x000fe200087fe43f */
[----:B------:R-:W-:Y:S01]  /*4c30*/  ULDC UR22, c[0x0][0x148] ;  /* 0x0000520000167ab9 */ /* 0x000fe20000000800 */
[----:B------:R-:W-:-:S02]  /*4c40*/  ULDC UR20, c[0x0][0x648] ;  /* 0x0001920000147ab9 */ /* 0x000fc40000000800 */
[----:B------:R-:W-:Y:S01]  /*4c50*/  UIMAD UR7, UR4, UR10, URZ ;  /* 0x0000000a040772a4 */ /* 0x000fe2000f8e023f */
[----:B------:R-:W-:Y:S02]  /*4c60*/  ULDC UR21, c[0x0][0x638] ;  /* 0x00018e0000157ab9 */ /* 0x000fe40000000800 */
[----:B------:R-:W-:Y:S01]  /*4c70*/  UMOV UR4, UR16 ;  /* 0x0000001000047c82 */ /* 0x000fe20008000000 */
[----:B------:R-:W-:Y:S02]  /*4c80*/  UIMAD UR7, UR9, UR11, UR7 ;  /* 0x0000000b090772a4 */ /* 0x000fe4000f8e0207 */
[----:B------:R-:W-:Y:S01]  /*4c90*/  UIMAD.WIDE.U32 UR4, UR9, UR10, UR4 ;  /* 0x0000000a090472a5 */ /* 0x000fe2000f8e0004 */
[----:B0-----:R-:W-:Y:S01]  /*4ca0*/  R2UR UR10, R0 ;  /* 0x00000000000a72ca */ /* 0x001fe200000e0000 */
[----:B------:R-:W-:Y:S01]  /*4cb0*/  ULDC UR16, c[0x0][0x658] ;  /* 0x0001960000107ab9 */ /* 0x000fe20000000800 */
[----:B-1----:R-:W-:Y:S01]  /*4cc0*/  R2UR UR12, R2 ;  /* 0x00000000020c72ca */ /* 0x002fe200000e0000 */
[----:B------:R-:W-:Y:S01]  /*4cd0*/  UIADD3 UR7, UR5, UR7, URZ ;  /* 0x0000000705077290 */ /* 0x000fe2000fffe03f */
[----:B------:R-:W-:-:S02]  /*4ce0*/  ULDC UR11, c[0x0][0x144] ;  /* 0x00005100000b7ab9 */ /* 0x000fc40000000800 */
[----:B------:R-:W-:Y:S02]  /*4cf0*/  ULDC UR5, c[0x0][0x618] ;  /* 0x0001860000057ab9 */ /* 0x000fe40000000800 */
[----:B------:R-:W-:Y:S02]  /*4d00*/  USHF.R.U64 UR9, UR4, UR5, UR7 ;  /* 0x0000000504097299 */ /* 0x000fe40008001207 */
[----:B------:R-:W-:-:S03]  /*4d10*/  USHF.R.U32.HI UR7, URZ, UR5, UR7 ;  /* 0x000000053f077299 */ /* 0x000fc60008011607 */
[----:B------:R-:W-:Y:S01]  /*4d20*/  ULDC.64 UR4, c[0x0][0x640] ;  /* 0x0001900000047ab9 */ /* 0x000fe20000000a00 */
[----:B------:R-:W-:Y:S01]  /*4d30*/  USHF.R.U64 UR15, UR9, UR13, UR7 ;  /* 0x0000000d090f7299 */ /* 0x000fe20008001207 */
[----:B------:R-:W-:Y:S01]  /*4d40*/  ISETP.NE.U32.AND P0, PT, RZ, UR4, PT ;  /* 0x00000004ff007c0c */ /* 0x000fe2000bf05070 */
[----:B------:R-:W-:Y:S02]  /*4d50*/  USHF.R.U32.HI UR7, URZ, UR13, UR7 ;  /* 0x0000000d3f077299 */ /* 0x000fe40008011607 */
[----:B------:R-:W-:Y:S01]  /*4d60*/  UIADD3 UR10, -UR10, URZ, URZ ;  /* 0x0000003f0a0a7290 */ /* 0x000fe2000fffe13f */
[----:B------:R-:W-:Y:S01]  /*4d70*/  ISETP.NE.AND.EX P0, PT, RZ, UR5, PT, P0 ;  /* 0x00000005ff007c0c */ /* 0x000fe2000bf05300 */
[----:B------:R-:W-:Y:S02]  /*4d80*/  USHF.R.U64 UR14, UR15, UR16, UR7 ;  /* 0x000000100f0e7299 */ /* 0x000fe40008001207 */
[----:B------:R-:W-:Y:S02]  /*4d90*/  UIADD3 UR18, -UR12, URZ, URZ ;  /* 0x0000003f0c127290 */ /* 0x000fe4000fffe13f */
[----:B------:R-:W-:-:S02]  /*4da0*/  USHF.R.U32.HI UR13, URZ, UR16, UR7 ;  /* 0x000000103f0d7299 */ /* 0x000fc40008011607 */
[----:B------:R-:W-:Y:S01]  /*4db0*/  UIMAD UR19, UR11, UR10, UR6 ;  /* 0x0000000a0b1372a4 */ /* 0x000fe2000f8e0206 */
[----:B------:R-:W-:-:S05]  /*4dc0*/  UMOV UR12, UR14 ;  /* 0x0000000e000c7c82 */ /* 0x000fca0008000000 */
[----:B------:R-:W-:Y:S06]  /*4dd0*/  @!P0 BRA `(.L_x_100) ;  /* 0x0000000000288947 */ /* 0x000fec0003800000 */
        /* <DEDUP_REMOVED lines=10> */
.L_x_100:
[----:B------:R-:W-:Y:S01]  /*4e80*/  UISETP.NE.AND UP0, UPT, UR38, URZ, UPT ;  /* 0x0000003f2600728c */ /* 0x000fe2000bf05270 */
[----:B------:R-:W-:Y:S01]  /*4e90*/  IMAD.MOV.U32 R0, RZ, RZ, 0x1 ;  /* 0x00000001ff007424 */ /* 0x000fe200078e00ff */
[----:B------:R-:W-:Y:S01]  /*4ea0*/  USHF.R.U64 UR4, UR12, UR20, UR13 ;  /* 0x000000140c047299 */ /* 0x000fe2000800120d */
[----:B------:R-:W-:Y:S01]  /*4eb0*/  IMAD.U32 R19, RZ, RZ, UR8 ;  /* 0x00000008ff137e24 */ /* 0x000fe2000f8e00ff */
[----:B------:R-:W-:Y:S02]  /*4ec0*/  ULOP3.LUT UR15, UR15, UR45, URZ, 0xc0, !UPT ;  /* 0x0000002d0f0f7292 */ /* 0x000fe4000f8ec03f */
[----:B------:R-:W-:Y:S02]  /*4ed0*/  UIADD3 UR5, -UR4, URZ, URZ ;  /* 0x0000003f04057290 */ /* 0x000fe4000fffe13f */
[----:B------:R-:W-:Y:S02]  /*4ee0*/  ULOP3.LUT UR9, UR9, UR42, URZ, 0xc0, !UPT ;  /* 0x0000002a09097292 */ /* 0x000fe4000f8ec03f */
[----:B------:R-:W-:-:S02]  /*4ef0*/  UIMAD UR4, UR43, UR4, UR15 ;  /* 0x000000042b0472a4 */ /* 0x000fc4000f8e020f */
[----:B------:R-:W-:Y:S02]  /*4f00*/  @UP0 UIMAD UR19, UR22, UR18, UR17 ;  /* 0x00000012161302a4 */ /* 0x000fe4000f8e0211 */
[----:B------:R-:W-:Y:S01]  /*4f10*/  UIMAD UR14, UR5, UR21, UR14 ;  /* 0x00000015050e72a4 */ /* 0x000fe2000f8e020e */
[----:B------:R-:W-:Y:S02]  /*4f20*/  ULDC UR6, c[0x0][0x600] ;  /* 0x0001800000067ab9 */ /* 0x000fe40000000800 */
[----:B------:R-:W-:Y:S01]  /*4f30*/  ULDC UR5, c[0x0][0x610] ;  /* 0x0001840000057ab9 */ /* 0x000fe20000000800 */
[----:B------:R-:W-:Y:S02]  /*4f40*/  UIMAD UR14, UR14, UR6, UR9 ;  /* 0x000000060e0e72a4 */ /* 0x000fe4000f8e0209 */
[----:B------:R-:W-:-:S04]  /*4f50*/  UIMAD UR4, UR4, UR5, UR19 ;  /* 0x00000005040472a4 */ /* 0x000fc8000f8e0213 */
[----:B------:R-:W-:Y:S02]  /*4f60*/  USEL UR5, UR14, UR4, !UP0 ;  /* 0x000000040e057287 */ /* 0x000fe4000c000000 */
[----:B------:R-:W-:-:S04]  /*4f70*/  USEL UR4, UR4, UR14, !UP0 ;  /* 0x0000000e04047287 */ /* 0x000fc8000c000000 */
[----:B------:R-:W-:Y:S02]  /*4f80*/  IMAD.U32 R2, RZ, RZ, UR5 ;  /* 0x00000005ff027e24 */ /* 0x000fe4000f8e00ff */
[----:B------:R-:W-:-:S07]  /*4f90*/  IMAD.U32 R18, RZ, RZ, UR4 ;  /* 0x00000004ff127e24 */ /* 0x000fce000f8e00ff */
.L_x_98:
[----:B------:R-:W-:Y:S01]  /*4fa0*/  UIADD3 UR44, UR49, UR44, URZ ;  /* 0x0000002c312c7290 */ /* 0x000fe2000fffe03f */
[----:B------:R-:W-:Y:S02]  /*4fb0*/  LOP3.LUT P0, RZ, R0, 0xff, RZ, 0xc0, !PT ;  /* 0x000000ff00ff7812 */ /* 0x000fe4000780c0ff */
[----:B------:R-:W-:Y:S01]  /*4fc0*/  LOP3.LUT R68, R68, 0x1, RZ, 0x3c, !PT ;  /* 0x0000000144447812 */ /* 0x000fe200078e3cff */
[----:B------:R-:W-:Y:S02]  /*4fd0*/  USHF.R.U32.HI UR4, URZ, 0x2, UR44 ;  /* 0x000000023f047899 */ /* 0x000fe4000801162c */
[----:B------:R-:W-:Y:S02]  /*4fe0*/  UISETP.GT.U32.AND UP0, UPT, UR44, 0x3, UPT ;  /* 0x000000032c00788c */ /* 0x000fe4000bf04070 */
[----:B------:R-:W-:Y:S02]  /*4ff0*/  ULOP3.LUT UR4, UR4, 0x1, URZ, 0xc0, !UPT ;  /* 0x0000000104047892 */ /* 0x000fe4000f8ec03f */
[----:B------:R-:W-:-:S02]  /*5000*/  UISETP.LT.U32.AND UP0, UPT, UR49, 0x4, UP0 ;  /* 0x000000043100788c */ /* 0x000fc40008701070 */
[----:B------:R-:W-:Y:S02]  /*5010*/  UISETP.NE.U32.AND UP1, UPT, UR4, 0x1, UPT ;  /* 0x000000010400788c */ /* 0x000fe4000bf25070 */
[----:B------:R-:W-:Y:S02]  /*5020*/  USEL UR5, URZ, 0x1, !UP0 ;  /* 0x000000013f057887 */ /* 0x000fe4000c000000 */
[----:B------:R-:W-:Y:S02]  /*5030*/  UISETP.GT.U32.AND UP1, UPT, UR49, 0x3, !UP1 ;  /* 0x000000033100788c */ /* 0x000fe4000cf24070 */
[----:B------:R-:W-:Y:S02]  /*5040*/  ULOP3.LUT UR44, UR44, 0x3, URZ, 0xc0, !UPT ;  /* 0x000000032c2c7892 */ /* 0x000fe4000f8ec03f */
[----:B------:R-:W-:-:S04]  /*5050*/  USEL UR4, URZ, 0x1, !UP1 ;  /* 0x000000013f047887 */ /* 0x000fc8000c800000 */
[----:B------:R-:W-:Y:S01]  /*5060*/  ULOP3.LUT UR46, UR4, UR46, UR5, 0x96, !UPT ;  /* 0x0000002e042e7292 */ /* 0x000fe2000f8e9605 */
[----:B------:R-:W-:Y:S11]  /*5070*/  @P0 BRA `(.L_x_101) ;  /* 0xffffffc800180947 */ /* 0x000ff6000383ffff */
[----:B------:R-:W-:Y:S05]  /*5080*/  EXIT ;  /* 0x000000000000794d */ /* 0x000fea0003800000 */
.L_x_16:
[----:B------:R-:W-:-:S08]  /*5090*/  ISETP.NE.AND P0, PT, RZ, UR6, PT ;  /* 0x00000006ff007c0c */ /* 0x000fd0000bf05270 */
[----:B------:R-:W0:-:S00]  /*50a0*/  USETMAXREG.DEALLOC.CTAPOOL 0x28 ;  /* 0x00000028000079c8 */ /* 0x000e0000080e0500 */
[----:B------:R-:W-:Y:S05]  /*50b0*/  @P0 EXIT ;  /* 0x000000000000094d */ /* 0x000fea0003800000 */
[----:B0-----:R-:W-:Y:S01]  /*50c0*/  LOP3.LUT P0, RZ, R0, 0xff, RZ, 0xc0, !PT ;  /* 0x000000ff00ff7812 */ /* 0x001fe2000780c0ff */
[----:B------:R-:W-:Y:S02]  /*50d0*/  IMAD.MOV.U32 R0, RZ, RZ, 0x1 ;  /* 0x00000001ff007424 */ /* 0x000fe400078e00ff */
[----:B------:R-:W-:-:S10]  /*50e0*/  IMAD.MOV.U32 R8, RZ, RZ, RZ ;  /* 0x000000ffff087224 */ /* 0x000fd400078e00ff */
[----:B------:R-:W-:Y:S05]  /*50f0*/  @!P0 BRA `(.L_x_102) ;  /* 0x0000000c00608947 */ /* 0x000fea0003800000 */
[----:B------:R-:W0:Y:S01]  /*5100*/  S2R R9, SR_CgaCtaId ;  /* 0x0000000000097919 */ /* 0x000e220000008800 */
[----:B------:R-:W-:Y:S01]  /*5110*/  LOP3.LUT P0, RZ, R3, 0x1f, RZ, 0xc0, !PT ;  /* 0x0000001f03ff7812 */ /* 0x000fe2000780c0ff */
[----:B------:R-:W-:Y:S01]  /*5120*/  ULDC UR5, c[0x0][0x658] ;  /* 0x0001960000057ab9 */ /* 0x000fe20000000800 */
[----:B------:R-:W-:Y:S01]  /*5130*/  UMOV UR6, 0xffffffff ;  /* 0xffffffff00067882 */ /* 0x000fe20000000000 */
[----:B------:R-:W-:Y:S01]  /*5140*/  BSSY B0, `(.L_x_102) ;  /* 0x00000d3000007945 */ /* 0x000fe20003800000 */
[----:B------:R-:W-:Y:S01]  /*5150*/  USHF.L.U32 UR6, UR6, UR5, URZ ;  /* 0x0000000506067299 */ /* 0x000fe2000800063f */
[C---:B------:R-:W-:Y:S01]  /*5160*/  ISETP.NE.AND P3, PT, R4.reuse, RZ, PT ;  /* 0x000000ff0400720c */ /* 0x040fe20003f65270 */
[----:B------:R-:W-:Y:S01]  /*5170*/  IMAD.MOV.U32 R10, RZ, RZ, 0x1 ;  /* 0x00000001ff0a7424 */ /* 0x000fe200078e00ff */
[----:B------:R-:W-:Y:S01]  /*5180*/  ISETP.NE.OR P0, PT, R4, RZ, !P0 ;  /* 0x000000ff0400720c */ /* 0x000fe20004705670 */
[----:B------:R-:W-:Y:S01]  /*5190*/  IMAD.MOV.U32 R0, RZ, RZ, 0x1 ;  /* 0x00000001ff007424 */ /* 0x000fe200078e00ff */
[----:B------:R-:W-:Y:S01]  /*51a0*/  ULDC UR4, c[0x0][0x600] ;  /* 0x0001800000047ab9 */ /* 0x000fe20000000800 */
[----:B------:R-:W-:Y:S01]  /*51b0*/  IMAD.MOV.U32 R8, RZ, RZ, RZ ;  /* 0x000000ffff087224 */ /* 0x000fe200078e00ff */
[----:B------:R-:W-:Y:S01]  /*51c0*/  UMOV UR7, 0x1 ;  /* 0x0000000100077882 */ /* 0x000fe20000000000 */
[----:B------:R-:W-:-:S02]  /*51d0*/  UIADD3 UR21, UR37, 0x1, URZ ;  /* 0x0000000125157890 */ /* 0x000fc4000fffe03f */
[----:B------:R-:W-:Y:S02]  /*51e0*/  ULOP3.LUT UR13, UR40, 0x2, URZ, 0xfc, !UPT ;  /* 0x00000002280d7892 */ /* 0x000fe4000f8efc3f */
[----:B------:R-:W-:Y:S02]  /*51f0*/  UIADD3 UR4, UR4, -0x1, URZ ;  /* 0xffffffff04047890 */ /* 0x000fe4000fffe03f */
[----:B------:R-:W-:Y:S02]  /*5200*/  USHF.L.U32 UR5, UR7, UR5, URZ ;  /* 0x0000000507057299 */ /* 0x000fe4000800063f */
[----:B------:R-:W-:Y:S01]  /*5210*/  ULOP3.LUT UR6, URZ, UR6, URZ, 0x33, !UPT ;  /* 0x000000063f067292 */ /* 0x000fe2000f8e333f */
[----:B------:R-:W-:Y:S01]  /*5220*/  ULDC.64 UR30, c[0x0][0x198] ;  /* 0x00006600001e7ab9 */ /* 0x000fe20000000a00 */
[C---:B0-----:R-:W-:Y:S02]  /*5230*/  IMAD.SHL.U32 R11, R9.reuse, 0x20, RZ ;  /* 0x00000020090b7824 */ /* 0x041fe400078e00ff */
[----:B------:R-:W-:-:S03]  /*5240*/  IMAD.SHL.U32 R9, R9, 0x400, RZ ;  /* 0x0000040009097824 */ /* 0x000fc600078e00ff */
[----:B------:R-:W-:Y:S02]  /*5250*/  LOP3.LUT R11, R11, 0x20, RZ, 0xc0, !PT ;  /* 0x000000200b0b7812 */ /* 0x000fe400078ec0ff */
[----:B------:R-:W-:-:S07]  /*5260*/  LOP3.LUT R9, R9, 0x400, RZ, 0xc0, !PT ;  /* 0x0000040009097812 */ /* 0x000fce00078ec0ff */
.L_x_114:
[----:B------:R-:W-:-:S03]  /*5270*/  UMOV UR7, 0xffffffff ;  /* 0xffffffff00077882 */ /* 0x000fc60000000000 */
[----:B------:R-:W-:Y:S05]  /*5280*/  BRA.DIV UR7, `(.L_x_103) ;  /* 0x0000001207147947 */ /* 0x000fea000b800000 */
[----:B------:R-:W-:-:S13]  /*5290*/  ELECT P6, URZ, PT ;  /* 0x00000000003f782f */ /* 0x000fda00038c0000 */
.L_x_127:
[----:B------:R-:W0:Y:S01]  /*52a0*/  LDC R3, c[0x0][0x28c] ;  /* 0x0000a300ff037b82 */ /* 0x000e220000000800 */
[----:B------:R-:W-:Y:S01]  /*52b0*/  BSSY B1, `(.L_x_104) ;  /* 0x0000046000017945 */ /* 0x000fe20003800000 */
[----:B0-----:R-:W-:-:S13]  /*52c0*/  ISETP.LT.OR P6, PT, R3, 0x1, !P6 ;  /* 0x000000010300780c */ /* 0x001fda00077c1670 */
[----:B------:R-:W-:Y:S05]  /*52d0*/  @P6 BRA `(.L_x_105) ;  /* 0x00000004000c6947 */ /* 0x000fea0003800000 */
[----:B------:R-:W-:Y:S02]  /*52e0*/  IMAD R6, R2, 0x40, R11 ;  /* 0x0000004002067824 */ /* 0x000fe400078e020b */
[----:B------:R-:W-:Y:S02]  /*52f0*/  IMAD.SHL.U32 R18, R18, 0x40, RZ ;  /* 0x0000004012127824 */ /* 0x000fe400078e00ff */
[----:B------:R-:W-:Y:S02]  /*5300*/  IMAD.MOV.U32 R13, RZ, RZ, RZ ;  /* 0x000000ffff0d7224 */ /* 0x000fe400078e00ff */
[----:B------:R-:W-:Y:S02]  /*5310*/  IMAD.U32 R14, RZ, RZ, UR21 ;  /* 0x00000015ff0e7e24 */ /* 0x000fe4000f8e00ff */
[----:B------:R-:W-:Y:S02]  /*5320*/  IMAD.MOV.U32 R2, RZ, RZ, R0 ;  /* 0x000000ffff027224 */ /* 0x000fe400078e0000 */
[----:B------:R-:W-:-:S07]  /*5330*/  IMAD.MOV.U32 R4, RZ, RZ, R8 ;  /* 0x000000ffff047224 */ /* 0x000fce00078e0008 */
.L_x_109:
[----:B------:R-:W0:Y:S01]  /*5340*/  S2R R12, SR_CgaCtaId ;  /* 0x00000000000c7919 */ /* 0x000e220000008800 */
[----:B------:R-:W-:Y:S01]  /*5350*/  MOV R3, 0x400 ;  /* 0x0000040000037802 */ /* 0x000fe20000000f00 */
[----:B------:R-:W1:Y:S03]  /*5360*/  @!P3 LDC R5, c[0x0][0x500] ;  /* 0x00014000ff05bb82 */ /* 0x000e660000000800 */
[----:B0-----:R-:W-:Y:S02]  /*5370*/  LEA R7, R12, R3, 0x18 ;  /* 0x000000030c077211 */ /* 0x001fe400078ec0ff */
[----:B------:R-:W-:-:S03]  /*5380*/  SHF.L.U32 R3, R2, 0x1f, RZ ;  /* 0x0000001f02037819 */ /* 0x000fc600000006ff */
[----:B------:R-:W-:-:S04]  /*5390*/  IMAD R12, R4, 0x8, R7 ;  /* 0x00000008040c7824 */ /* 0x000fc800078e0207 */
[----:B------:R-:W0:Y:S02]  /*53a0*/  SYNCS.PHASECHK.TRANS64.TRYWAIT P1, [R12+URZ+0x20], R3 ;  /* 0x000020030c0075a7 */ /* 0x000e24000802017f */
[----:B01----:R-:W-:Y:S05]  /*53b0*/  @!P1 BRA `(.L_x_106) ;  /* 0x0000000c00e89947 */ /* 0x003fea0003800000 */
.L_x_128:
[----:B------:R-:W-:Y:S01]  /*53c0*/  UPRMT UR7, UR13, 0x9910, URZ ;  /* 0x000099100d077896 */ /* 0x000fe2000800003f */
[----:B------:R1:W-:Y:S03]  /*53d0*/  @!P3 SYNCS.ARRIVE.TRANS64 RZ, [R12+URZ], R5 ;  /* 0x000000050cffb9a7 */ /* 0x0003e6000800003f */
[----:B------:R-:W-:-:S06]  /*53e0*/  UISETP.NE.AND UP0, UPT, UR7, 0x2, UPT ;  /* 0x000000020700788c */ /* 0x000fcc000bf05270 */
[----:B------:R-:W-:-:S13]  /*53f0*/  PLOP3.LUT P1, PT, PT, PT, UP0, 0x80, 0x0 ;  /* 0x000000000000781c */ /* 0x000fda0003f2f008 */
[----:B-1----:R-:W-:Y:S05]  /*5400*/  @P1 BRA `(.L_x_107) ;  /* 0x0000000000041947 */ /* 0x002fea0003800000 */
[----:B------:R-:W-:Y:S01]  /*5410*/  BPT.TRAP 0x1 ;  /* 0x000000040000795c */ /* 0x000fe20000300000 */
.L_x_107:
[----:B------:R-:W-:Y:S05]  /*5420*/  @P0 BRA `(.L_x_108) ;  /* 0x0000000000040947 */ /* 0x000fea0003800000 */
[----:B------:R-:W-:Y:S01]  /*5430*/  BPT.TRAP 0x1 ;  /* 0x000000040000795c */ /* 0x000fe20000300000 */
.L_x_108:
[----:B0-----:R-:W-:Y:S01]  /*5440*/  IMAD R3, R4, 0x4000, R7 ;  /* 0x0000400004037824 */ /* 0x001fe200078e0207 */
[----:B------:R-:W-:Y:S01]  /*5450*/  R2UR UR34, R13 ;  /* 0x000000000d2272ca */ /* 0x000fe200000e0000 */
[----:B------:R-:W-:Y:S01]  /*5460*/  VIADD R14, R14, 0xffffffff ;  /* 0xffffffff0e0e7836 */ /* 0x000fe20000000000 */
[----:B------:R-:W-:Y:S01]  /*5470*/  R2UR UR33, R12 ;  /* 0x000000000c2172ca */ /* 0x000fe200000e0000 */
[----:B------:R-:W-:Y:S01]  /*5480*/  UIADD3 UR14, UP0, UR30, 0xf0, URZ ;  /* 0x000000f01e0e7890 */ /* 0x000fe2000ff1e03f */
[----:B------:R-:W-:Y:S01]  /*5490*/  R2UR UR24, R3 ;  /* 0x00000000031872ca */ /* 0x000fe200000e0000 */
[----:B------:R-:W-:Y:S01]  /*54a0*/  IMAD R3, R4, 0x1000, R9 ;  /* 0x0000100004037824 */ /* 0x000fe200078e0209 */
[----:B------:R-:W-:Y:S01]  /*54b0*/  R2UR UR36, R19 ;  /* 0x00000000132472ca */ /* 0x000fe200000e0000 */
[----:B------:R-:W-:Y:S01]  /*54c0*/  UIADD3 UR42, UP1, UR30, 0x1f0, URZ ;  /* 0x000001f01e2a7890 */ /* 0x000fe2000ff3e03f */
[----:B------:R-:W-:Y:S01]  /*54d0*/  R2UR UR35, R18 ;  /* 0x00000000122372ca */ /* 0x000fe200000e0000 */
[----:B------:R-:W-:Y:S01]  /*54e0*/  IMAD R3, R3, 0x4, R7 ;  /* 0x0000000403037824 */ /* 0x000fe200078e0207 */
[----:B------:R-:W-:Y:S01]  /*54f0*/  R2UR UR19, R6 ;  /* 0x00000000061372ca */ /* 0x000fe200000e0000 */
[----:B------:R-:W-:Y:S01]  /*5500*/  UIADD3.X UR15, URZ, UR31, URZ, UP0, !UPT ;  /* 0x0000001f3f0f7290 */ /* 0x000fe200087fe43f */
[----:B------:R-:W-:Y:S01]  /*5510*/  ISETP.GT.AND P2, PT, R14, 0x1, PT ;  /* 0x000000010e00780c */ /* 0x000fe20003f44270 */
[----:B------:R-:W-:Y:S01]  /*5520*/  UIADD3 UR26, UR34, 0x20, URZ ;  /* 0x00000020221a7890 */ /* 0x000fe2000fffe03f */
[----:B------:R-:W-:Y:S01]  /*5530*/  R2UR UR8, R3 ;  /* 0x00000000030872ca */ /* 0x000fe200000e0000 */
[----:B------:R-:W-:Y:S01]  /*5540*/  UIADD3.X UR43, URZ, UR31, URZ, UP1, !UPT ;  /* 0x0000001f3f2b7290 */ /* 0x000fe20008ffe43f */
[----:B------:R-:W-:Y:S01]  /*5550*/  VIADD R4, R4, 0x1 ;  /* 0x0000000104047836 */ /* 0x000fe20000000000 */
[----:B------:R-:W-:Y:S01]  /*5560*/  UIADD3 UR32, UR24, 0x180, URZ ;  /* 0x0000018018207890 */ /* 0x000fe2000fffe03f */
[----:B------:R-:W-:Y:S01]  /*5570*/  VIADD R13, R13, 0x40 ;  /* 0x000000400d0d7836 */ /* 0x000fe20000000000 */
[----:B------:R-:W-:Y:S01]  /*5580*/  UIADD3 UR24, UR24, 0x2180, URZ ;  /* 0x0000218018187890 */ /* 0x000fe2000fffe03f */
[----:B------:R-:W-:Y:S01]  /*5590*/  UMOV UR22, 0x0 ;  /* 0x0000000000167882 */ /* 0x000fe20000000000 */
[----:B------:R-:W-:Y:S01]  /*55a0*/  UMOV UR23, 0x10000000 ;  /* 0x1000000000177882 */ /* 0x000fe20000000000 */
[----:B------:R-:W-:Y:S01]  /*55b0*/  ISETP.NE.AND P1, PT, R4, 0x4, PT ;  /* 0x000000040400780c */ /* 0x000fe20003f25270 */
[----:B------:R-:W-:Y:S01]  /*55c0*/  UMOV UR25, UR33 ;  /* 0x0000002100197c82 */ /* 0x000fe20008000000 */
[----:B------:R-:W-:Y:S01]  /*55d0*/  UMOV UR28, UR36 ;  /* 0x00000024001c7c82 */ /* 0x000fe20008000000 */
[----:B------:R-:W-:-:S02]  /*55e0*/  UMOV UR27, UR35 ;  /* 0x00000023001b7c82 */ /* 0x000fc40008000000 */
[----:B------:R-:W-:Y:S01]  /*55f0*/  UIADD3 UR16, UR8, 0x10180, URZ ;  /* 0x0001018008107890 */ /* 0x000fe2000fffe03f */
[----:B------:R0:W-:Y:S01]  /*5600*/  UTMALDG.3D [UR32], [UR14], desc[UR22] ;  /* 0x000016200e0075b4 */ /* 0x0001e20008011000 */
[----:B------:R-:W-:Y:S01]  /*5610*/  UIADD3 UR8, UR8, 0x12180, URZ ;  /* 0x0001218008087890 */ /* 0x000fe2000fffe03f */
[----:B------:R-:W-:Y:S01]  /*5620*/  SEL R3, RZ, 0x1, P1 ;  /* 0x00000001ff037807 */ /* 0x000fe20000800000 */
[----:B------:R-:W-:Y:S01]  /*5630*/  UMOV UR7, 0x30000 ;  /* 0x0003000000077882 */ /* 0x000fe20000000000 */
[----:B------:R-:W-:Y:S01]  /*5640*/  UMOV UR17, UR33 ;  /* 0x0000002100117c82 */ /* 0x000fe20008000000 */
[----:B------:R-:W-:Y:S01]  /*5650*/  UMOV UR18, UR34 ;  /* 0x0000002200127c82 */ /* 0x000fe20008000000 */
[----:B------:R-:W-:Y:S01]  /*5660*/  UMOV UR20, UR36 ;  /* 0x0000002400147c82 */ /* 0x000fe20008000000 */
[----:B------:R-:W-:Y:S01]  /*5670*/  UMOV UR9, UR33 ;  /* 0x0000002100097c82 */ /* 0x000fe20008000000 */
[----:B------:R-:W-:Y:S01]  /*5680*/  UMOV UR11, UR19 ;  /* 0x00000013000b7c82 */ /* 0x000fe20008000000 */
[----:B------:R-:W-:Y:S01]  /*5690*/  UMOV UR12, UR36 ;  /* 0x00000024000c7c82 */ /* 0x000fe20008000000 */
[----:B------:R0:W-:Y:S01]  /*56a0*/  UTMALDG.3D [UR24], [UR14], desc[UR22] ;  /* 0x000016180e0075b4 */ /* 0x0001e20008011000 */
[----:B------:R-:W-:Y:S01]  /*56b0*/  UMOV UR10, UR26 ;  /* 0x0000001a000a7c82 */ /* 0x000fe20008000000 */
[----:B------:R-:W-:-:S02]  /*56c0*/  LOP3.LUT R2, R2, R3, RZ, 0x3c, !PT ;  /* 0x0000000302027212 */ /* 0x000fc400078e3cff */
[----:B------:R-:W-:Y:S01]  /*56d0*/  SEL R4, R4, RZ, P1 ;  /* 0x000000ff04047207 */ /* 0x000fe20000800000 */
[----:B------:R0:W-:Y:S01]  /*56e0*/  UTMALDG.3D.MULTICAST [UR16], [UR42], UR7, desc[UR22] ;  /* 0x000016102a0073b4 */ /* 0x0001e20008011807 */
[----:B------:R0:W-:Y:S02]  /*56f0*/  UTMALDG.3D.MULTICAST [UR8], [UR42], UR7, desc[UR22] ;  /* 0x000016082a0073b4 */ /* 0x0001e40008011807 */
[----:B0-----:R-:W-:Y:S05]  /*5700*/  @P2 BRA `(.L_x_109) ;  /* 0xfffffffc000c2947 */ /* 0x001fea000383ffff */
.L_x_105:
[----:B------:R-:W-:Y:S05]  /*5710*/  BSYNC B1 ;  /* 0x0000000000017941 */ /* 0x000fea0003800000 */
.L_x_104:
[----:B------:R-:W-:Y:S01]  /*5720*/  LOP3.LUT P4, RZ, R10, 0xff, RZ, 0xc0, !PT ;  /* 0x000000ff0aff7812 */ /* 0x000fe2000788c0ff */
[----:B------:R-:W-:Y:S01]  /*5730*/  VIADD R8, R8, UR37 ;  /* 0x0000002508087c36 */ /* 0x000fe20008000000 */
[----:B------:R-:W-:Y:S01]  /*5740*/  ULDC.64 UR8, c[0x0][0x650] ;  /* 0x0001940000087ab9 */ /* 0x000fe20000000a00 */
[----:B------:R-:W-:Y:S01]  /*5750*/  BSSY B1, `(.L_x_110) ;  /* 0x000006f000017945 */ /* 0x000fe20003800000 */
[----:B------:R-:W-:Y:S01]  /*5760*/  IMAD.MOV.U32 R18, RZ, RZ, -0x1 ;  /* 0xffffffffff127424 */ /* 0x000fe200078e00ff */
[----:B------:R-:W-:Y:S01]  /*5770*/  PRMT R10, RZ, 0x7610, R10 ;  /* 0x00007610ff0a7816 */ /* 0x000fe2000000000a */
[----:B------:R-:W-:Y:S01]  /*5780*/  IMAD.MOV.U32 R19, RZ, RZ, -0x1 ;  /* 0xffffffffff137424 */ /* 0x000fe200078e00ff */
[C---:B------:R-:W-:Y:S02]  /*5790*/  ISETP.GT.U32.AND P1, PT, R8.reuse, 0x3, PT ;  /* 0x000000030800780c */ /* 0x040fe40003f24070 */
[----:B------:R-:W-:Y:S02]  /*57a0*/  SHF.R.U32.HI R2, RZ, 0x2, R8 ;  /* 0x00000002ff027819 */ /* 0x000fe40000011608 */
[----:B------:R-:W-:-:S02]  /*57b0*/  LOP3.LUT R8, R8, 0x3, RZ, 0xc0, !PT ;  /* 0x0000000308087812 */ /* 0x000fc400078ec0ff */
[----:B------:R-:W0:Y:S01]  /*57c0*/  @P4 S2R R4, SR_CgaCtaId ;  /* 0x0000000000044919 */ /* 0x000e220000008800 */
[----:B------:R-:W-:Y:S02]  /*57d0*/  @P4 MOV R3, 0x400 ;  /* 0x0000040000034802 */ /* 0x000fe40000000f00 */
[----:B------:R-:W-:-:S04]  /*57e0*/  LOP3.LUT R2, R2, 0x1, RZ, 0xc0, !PT ;  /* 0x0000000102027812 */ /* 0x000fc800078ec0ff */
[----:B------:R-:W-:Y:S02]  /*57f0*/  ISETP.NE.U32.AND P2, PT, R2, 0x1, PT ;  /* 0x000000010200780c */ /* 0x000fe40003f45070 */
[----:B0-----:R-:W-:Y:S01]  /*5800*/  @P4 LEA R3, R4, R3, 0x18 ;  /* 0x0000000304034211 */ /* 0x001fe200078ec0ff */
[----:B------:R-:W-:-:S03]  /*5810*/  IMAD.U32 R4, RZ, RZ, UR37 ;  /* 0x00000025ff047e24 */ /* 0x000fc6000f8e00ff */
[----:B------:R0:W-:Y:S01]  /*5820*/  @P4 SYNCS.ARRIVE.TRANS64.A1T0 RZ, [R3+URZ+0x78], RZ ;  /* 0x000078ff03ff49a7 */ /* 0x0001e2000810003f */
[----:B------:R-:W-:Y:S02]  /*5830*/  IADD3 R16, P4, R16, UR54, RZ ;  /* 0x0000003610107c10 */ /* 0x000fe4000ff9e0ff */
[----:B------:R-:W-:Y:S02]  /*5840*/  ISETP.LT.U32.AND P1, PT, R4, 0x4, P1 ;  /* 0x000000040400780c */ /* 0x000fe40000f21070 */
[----:B------:R-:W-:Y:S02]  /*5850*/  IADD3.X R17, R17, UR39, RZ, P4, !PT ;  /* 0x0000002711117c10 */ /* 0x000fe4000a7fe4ff */
[----:B------:R-:W-:Y:S02]  /*5860*/  ISETP.GE.U32.AND P4, PT, R16, UR8, PT ;  /* 0x0000000810007c0c */ /* 0x000fe4000bf86070 */
[----:B0-----:R-:W-:Y:S02]  /*5870*/  SEL R3, RZ, 0x1, !P1 ;  /* 0x00000001ff037807 */ /* 0x001fe40004800000 */
[----:B------:R-:W-:-:S02]  /*5880*/  ISETP.GE.U32.AND.EX P1, PT, R17, UR9, PT, P4 ;  /* 0x0000000911007c0c */ /* 0x000fc4000bf26140 */
[----:B------:R-:W-:-:S04]  /*5890*/  ISETP.GT.U32.AND P2, PT, R4, 0x3, !P2 ;  /* 0x000000030400780c */ /* 0x000fc80005744070 */
[----:B------:R-:W-:-:S04]  /*58a0*/  SEL R2, RZ, 0x1, !P2 ;  /* 0x00000001ff027807 */ /* 0x000fc80005000000 */
[--C-:B------:R-:W-:Y:S01]  /*58b0*/  LOP3.LUT R0, R2, R0, R3.reuse, 0x96, !PT ;  /* 0x0000000002007212 */ /* 0x100fe200078e9603 */
[----:B------:R-:W-:Y:S01]  /*58c0*/  IMAD.MOV.U32 R2, RZ, RZ, -0x1 ;  /* 0xffffffffff027424 */ /* 0x000fe200078e00ff */
[----:B------:R-:W-:Y:S01]  /*58d0*/  PRMT R3, RZ, 0x7610, R3 ;  /* 0x00007610ff037816 */ /* 0x000fe20000000003 */
[----:B------:R-:W-:Y:S06]  /*58e0*/  @P1 BRA `(.L_x_111) ;  /* 0x0000000400541947 */ /* 0x000fec0003800000 */
[----:B------:R-:W0:Y:S01]  /*58f0*/  S2UR UR7, SR_CTAID.X ;  /* 0x00000000000779c3 */ /* 0x000e220000002500 */
[----:B------:R-:W-:Y:S01]  /*5900*/  ULDC.64 UR8, c[0x0][0x628] ;  /* 0x00018a0000087ab9 */ /* 0x000fe20000000a00 */
[----:B------:R-:W-:Y:S01]  /*5910*/  ULDC UR10, c[0x0][0x150] ;  /* 0x00005400000a7ab9 */ /* 0x000fe20000000800 */
[----:B------:R-:W-:Y:S01]  /*5920*/  ISETP.NE.U32.AND P1, PT, RZ, UR8, PT ;  /* 0x00000008ff007c0c */ /* 0x000fe2000bf25070 */
[----:B------:R-:W-:Y:S01]  /*5930*/  ULDC UR11, c[0x0][0x630] ;  /* 0x00018c00000b7ab9 */ /* 0x000fe20000000800 */
[----:B------:R-:W-:Y:S01]  /*5940*/  ULDC UR14, c[0x0][0x154] ;  /* 0x00005500000e7ab9 */ /* 0x000fe20000000800 */
[----:B------:R-:W-:Y:S01]  /*5950*/  IMAD.MOV.U32 R2, RZ, RZ, R16 ;  /* 0x000000ffff027224 */ /* 0x000fe200078e0010 */
[----:B------:R-:W-:Y:S01]  /*5960*/  ISETP.NE.AND.EX P1, PT, RZ, UR9, PT, P1 ;  /* 0x00000009ff007c0c */ /* 0x000fe2000bf25310 */
[----:B------:R-:W1:Y:S01]  /*5970*/  S2UR UR12, SR_CTAID.Y ;  /* 0x00000000000c79c3 */ /* 0x000e620000002600 */
[----:B0-----:R-:W-:-:S05]  /*5980*/  I2FP.F32.U32 R3, UR7 ;  /* 0x0000000700037c45 */ /* 0x001fca0008201000 */
[----:B------:R-:W-:Y:S01]  /*5990*/  FMUL R12, R3, UR10 ;  /* 0x0000000a030c7c20 */ /* 0x000fe20008400000 */
[----:B------:R-:W-:-:S05]  /*59a0*/  IMAD.MOV.U32 R3, RZ, RZ, R17 ;  /* 0x000000ffff037224 */ /* 0x000fca00078e0011 */
[----:B------:R-:W-:Y:S05]  /*59b0*/  @!P1 BRA `(.L_x_112) ;  /* 0x0000000000289947 */ /* 0x000fea0003800000 */
[----:B------:R-:W-:Y:S02]  /*59c0*/  ULDC UR10, c[0x0][0x634] ;  /* 0x00018d00000a7ab9 */ /* 0x000fe40000000800 */
[----:B------:R-:W-:-:S05]  /*59d0*/  IADD3 R7, P1, R16, UR10, RZ ;  /* 0x0000000a10077c10 */ /* 0x000fca000ff3e0ff */
[----:B------:R-:W-:-:S04]  /*59e0*/  IMAD.X R13, RZ, RZ, R17, P1 ;  /* 0x000000ffff0d7224 */ /* 0x000fc800008e0611 */
[----:B------:R-:W-:-:S04]  /*59f0*/  IMAD.WIDE.U32 R4, R13, UR8, RZ ;  /* 0x000000080d047c25 */ /* 0x000fc8000f8e00ff */
[----:B------:R-:W-:-:S04]  /*5a00*/  IMAD.WIDE.U32 R4, P1, R7, UR9, R4 ;  /* 0x0000000907047c25 */ /* 0x000fc8000f820004 */
[----:B------:R-:W-:-:S04]  /*5a10*/  IMAD.WIDE.U32 R6, R7, UR8, RZ ;  /* 0x0000000807067c25 */ /* 0x000fc8000f8e00ff */
[----:B------:R-:W-:Y:S01]  /*5a20*/  IMAD.X R3, RZ, RZ, RZ, P1 ;  /* 0x000000ffff037224 */ /* 0x000fe200008e06ff */
[----:B------:R-:W-:Y:S01]  /*5a30*/  IADD3 RZ, P1, R7, R4, RZ ;  /* 0x0000000407ff7210 */ /* 0x000fe20007f3e0ff */
[----:B------:R-:W-:-:S04]  /*5a40*/  IMAD.MOV.U32 R2, RZ, RZ, R5 ;  /* 0x000000ffff027224 */ /* 0x000fc800078e0005 */
[----:B------:R-:W-:-:S08]  /*5a50*/  IMAD.WIDE.U32.X R2, R13, UR9, R2, P1 ;  /* 0x000000090d027c25 */ /* 0x000fd000088e0402 */
.L_x_112:
[--C-:B------:R-:W-:Y:S01]  /*5a60*/  SHF.R.U64 R19, R2, UR11, R3.reuse ;  /* 0x0000000b02137c19 */ /* 0x100fe20008001203 */
[----:B------:R-:W0:Y:S01]  /*5a70*/  F2I.U32.TRUNC.NTZ R12, R12 ;  /* 0x0000000c000c7305 */ /* 0x000e22000020f000 */
[----:B------:R-:W-:Y:S01]  /*5a80*/  SHF.R.U32.HI R2, RZ, UR11, R3 ;  /* 0x0000000bff027c19 */ /* 0x000fe20008011603 */
[----:B------:R-:W-:Y:S01]  /*5a90*/  ULDC.64 UR8, c[0x0][0x620] ;  /* 0x0001880000087ab9 */ /* 0x000fe20000000a00 */
[----:B------:R-:W-:Y:S01]  /*5aa0*/  IADD3 R5, P1, RZ, -R19, RZ ;  /* 0x80000013ff057210 */ /* 0x000fe20007f3e0ff */
[----:B------:R-:W-:Y:S01]  /*5ab0*/  ULDC UR11, c[0x0][0x658] ;  /* 0x00019600000b7ab9 */ /* 0x000fe20000000800 */
[----:B-1----:R-:W-:Y:S01]  /*5ac0*/  I2FP.F32.U32 R4, UR12 ;  /* 0x0000000c00047c45 */ /* 0x002fe20008201000 */
[----:B------:R-:W-:Y:S02]  /*5ad0*/  ULDC UR16, c[0x0][0x648] ;  /* 0x0001920000107ab9 */ /* 0x000fe40000000800 */
[----:B------:R-:W-:Y:S02]  /*5ae0*/  IMAD.X R2, RZ, RZ, ~R2, P1 ;  /* 0x000000ffff027224 */ /* 0x000fe400008e0e02 */
[----:B------:R-:W-:Y:S01]  /*5af0*/  FMUL R6, R4, UR14 ;  /* 0x0000000e04067c20 */ /* 0x000fe20008400000 */
[----:B------:R-:W-:Y:S01]  /*5b00*/  ULDC.64 UR14, c[0x0][0x640] ;  /* 0x00019000000e7ab9 */ /* 0x000fe20000000a00 */
[----:B------:R-:W-:Y:S01]  /*5b10*/  IMAD R4, R2, UR8, RZ ;  /* 0x0000000802047c24 */ /* 0x000fe2000f8e02ff */
[----:B------:R-:W-:Y:S01]  /*5b20*/  ISETP.NE.U32.AND P1, PT, RZ, UR14, PT ;  /* 0x0000000eff007c0c */ /* 0x000fe2000bf25070 */
[C---:B------:R-:W-:Y:S01]  /*5b30*/  IMAD.WIDE.U32 R2, R5.reuse, UR8, R16 ;  /* 0x0000000805027c25 */ /* 0x040fe2000f8e0010 */
[----:B0-----:R-:W-:Y:S01]  /*5b40*/  R2UR UR8, R12 ;  /* 0x000000000c0872ca */ /* 0x001fe200000e0000 */
[----:B------:R-:W0:Y:S01]  /*5b50*/  F2I.U32.TRUNC.NTZ R6, R6 ;  /* 0x0000000600067305 */ /* 0x000e22000020f000 */
[----:B------:R-:W1:Y:S01]  /*5b60*/  LDC R12, c[0x0][0x610] ;  /* 0x00018400ff0c7b82 */ /* 0x000e620000000800 */
[----:B------:R-:W-:Y:S01]  /*5b70*/  IMAD R5, R5, UR9, R4 ;  /* 0x0000000905057c24 */ /* 0x000fe2000f8e0204 */
[----:B------:R-:W-:Y:S01]  /*5b80*/  ULDC UR9, c[0x0][0x618] ;  /* 0x0001860000097ab9 */ /* 0x000fe20000000800 */
[----:B------:R-:W-:-:S02]  /*5b90*/  ISETP.NE.AND.EX P1, PT, RZ, UR15, PT, P1 ;  /* 0x0000000fff007c0c */ /* 0x000fc4000bf25310 */
[----:B------:R-:W-:-:S05]  /*5ba0*/  IMAD.IADD R3, R3, 0x1, R5 ;  /* 0x0000000103037824 */ /* 0x000fca00078e0205 */
[--C-:B------:R-:W-:Y:S02]  /*5bb0*/  SHF.R.U64 R14, R2, UR9, R3.reuse ;  /* 0x00000009020e7c19 */ /* 0x100fe40008001203 */
[----:B------:R-:W-:Y:S01]  /*5bc0*/  SHF.R.U32.HI R3, RZ, UR9, R3 ;  /* 0x00000009ff037c19 */ /* 0x000fe20008011603 */
[----:B------:R-:W-:Y:S01]  /*5bd0*/  ULDC UR9, c[0x0][0x608] ;  /* 0x0001820000097ab9 */ /* 0x000fe20000000800 */
[----:B0-----:R-:W-:Y:S02]  /*5be0*/  R2UR UR10, R6 ;  /* 0x00000000060a72ca */ /* 0x001fe400000e0000 */
[--C-:B------:R-:W-:Y:S02]  /*5bf0*/  SHF.R.U64 R15, R14, UR9, R3.reuse ;  /* 0x000000090e0f7c19 */ /* 0x100fe40008001203 */
[----:B------:R-:W-:Y:S01]  /*5c00*/  SHF.R.U32.HI R2, RZ, UR9, R3 ;  /* 0x00000009ff027c19 */ /* 0x000fe20008011603 */
[----:B------:R-:W-:-:S03]  /*5c10*/  UIADD3 UR9, -UR8, URZ, URZ ;  /* 0x0000003f08097290 */ /* 0x000fc6000fffe13f */
[--C-:B------:R-:W-:Y:S01]  /*5c20*/  SHF.R.U64 R21, R15, UR11, R2.reuse ;  /* 0x0000000b0f157c19 */ /* 0x100fe20008001202 */
[----:B------:R-:W-:Y:S01]  /*5c30*/  ULDC UR8, c[0x0][0x144] ;  /* 0x0000510000087ab9 */ /* 0x000fe20000000800 */
[----:B------:R-:W-:-:S03]  /*5c40*/  SHF.R.U32.HI R3, RZ, UR11, R2 ;  /* 0x0000000bff037c19 */ /* 0x000fc60008011602 */
[----:B------:R-:W-:Y:S01]  /*5c50*/  IMAD.MOV.U32 R2, RZ, RZ, R21 ;  /* 0x000000ffff027224 */ /* 0x000fe200078e0015 */
[----:B------:R-:W-:Y:S06]  /*5c60*/  @!P1 BRA `(.L_x_113) ;  /* 0x0000000000289947 */ /* 0x000fec0003800000 */
        /* <DEDUP_REMOVED lines=10> */
.L_x_113:
[----:B------:R-:W-:Y:S01]  /*5d10*/  UISETP.NE.AND UP0, UPT, UR38, URZ, UPT ;  /* 0x0000003f2600728c */ /* 0x000fe2000bf05270 */
[----:B------:R-:W-:Y:S01]  /*5d20*/  SHF.R.U64 R3, R2, UR16, R3 ;  /* 0x0000001002037c19 */ /* 0x000fe20008001203 */
[----:B------:R-:W-:Y:S01]  /*5d30*/  UIADD3 UR10, -UR10, URZ, URZ ;  /* 0x0000003f0a0a7290 */ /* 0x000fe2000fffe13f */
[----:B------:R-:W-:Y:S01]  /*5d40*/  LOP3.LUT R2, R15, UR6, RZ, 0xc0, !PT ;  /* 0x000000060f027c12 */ /* 0x000fe2000f8ec0ff */
[----:B------:R-:W-:Y:S01]  /*5d50*/  UIMAD UR7, UR8, UR9, UR7 ;  /* 0x00000009080772a4 */ /* 0x000fe2000f8e0207 */
[----:B------:R-:W-:Y:S01]  /*5d60*/  LOP3.LUT R5, R14, UR4, RZ, 0xc0, !PT ;  /* 0x000000040e057c12 */ /* 0x000fe2000f8ec0ff */
[----:B------:R-:W-:Y:S01]  /*5d70*/  IMAD.MOV R4, RZ, RZ, -R3 ;  /* 0x000000ffff047224 */ /* 0x000fe200078e0a03 */
[----:B------:R-:W-:Y:S01]  /*5d80*/  ULDC UR8, c[0x0][0x148] ;  /* 0x0000520000087ab9 */ /* 0x000fe20000000800 */
[----:B------:R-:W-:Y:S01]  /*5d90*/  IMAD R3, R3, UR5, R2 ;  /* 0x0000000503037c24 */ /* 0x000fe2000f8e0202 */
[----:B------:R-:W-:Y:S02]  /*5da0*/  PLOP3.LUT P1, PT, PT, PT, UP0, 0x80, 0x0 ;  /* 0x000000000000781c */ /* 0x000fe40003f2f008 */
[----:B------:R-:W-:-:S03]  /*5db0*/  @UP0 UIMAD UR7, UR8, UR10, UR12 ;  /* 0x0000000a080702a4 */ /* 0x000fc6000f8e020c */
[----:B------:R-:W-:Y:S02]  /*5dc0*/  ULDC UR8, c[0x0][0x638] ;  /* 0x00018e0000087ab9 */ /* 0x000fe40000000800 */
[----:B------:R-:W-:Y:S02]  /*5dd0*/  IMAD R2, R4, UR8, R21 ;  /* 0x0000000804027c24 */ /* 0x000fe4000f8e0215 */
[----:B-1----:R-:W-:Y:S01]  /*5de0*/  IMAD R12, R3, R12, UR7 ;  /* 0x00000007030c7e24 */ /* 0x002fe2000f8e020c */
[----:B------:R-:W-:Y:S01]  /*5df0*/  ULDC UR7, c[0x0][0x600] ;  /* 0x0001800000077ab9 */ /* 0x000fe20000000800 */
[----:B------:R-:W-:Y:S02]  /*5e00*/  IMAD.MOV.U32 R3, RZ, RZ, 0x1 ;  /* 0x00000001ff037424 */ /* 0x000fe400078e00ff */
[----:B------:R-:W-:-:S05]  /*5e10*/  IMAD R5, R2, UR7, R5 ;  /* 0x0000000702057c24 */ /* 0x000fca000f8e0205 */
[----:B------:R-:W-:Y:S02]  /*5e20*/  SEL R2, R5, R12, !P1 ;  /* 0x0000000c05027207 */ /* 0x000fe40004800000 */
[----:B------:R-:W-:-:S07]  /*5e30*/  SEL R18, R12, R5, !P1 ;  /* 0x000000050c127207 */ /* 0x000fce0004800000 */
.L_x_111:
[----:B------:R-:W-:Y:S05]  /*5e40*/  BSYNC B1 ;  /* 0x0000000000017941 */ /* 0x000fea0003800000 */
.L_x_110:
[----:B------:R-:W-:-:S13]  /*5e50*/  LOP3.LUT P1, RZ, R3, 0xff, RZ, 0xc0, !PT ;  /* 0x000000ff03ff7812 */ /* 0x000fda000782c0ff */
[----:B------:R-:W-:Y:S05]  /*5e60*/  @P1 BRA `(.L_x_114) ;  /* 0xfffffff400001947 */ /* 0x000fea000383ffff */
[----:B------:R-:W-:Y:S05]  /*5e70*/  BSYNC B0 ;  /* 0x0000000000007941 */ /* 0x000fea0003800000 */
.L_x_102:
[----:B------:R-:W-:-:S03]  /*5e80*/  UMOV UR7, 0xffffffff ;  /* 0xffffffff00077882 */ /* 0x000fc60000000000 */
[----:B------:R-:W-:Y:S05]  /*5e90*/  BRA.DIV UR7, `(.L_x_115) ;  /* 0x0000000607447947 */ /* 0x000fea000b800000 */
[----:B------:R-:W-:-:S13]  /*5ea0*/  ELECT P6, URZ, PT ;  /* 0x00000000003f782f */ /* 0x000fda00038c0000 */
.L_x_131:
[----:B------:R-:W-:Y:S04]  /*5eb0*/  BSSY B0, `(.L_x_116) ;  /* 0x000002c000007945 */ /* 0x000fe80003800000 */
[----:B------:R-:W-:Y:S05]  /*5ec0*/  @!P6 BRA `(.L_x_117) ;  /* 0x0000000000a8e947 */ /* 0x000fea0003800000 */
[----:B------:R-:W-:-:S04]  /*5ed0*/  ULOP3.LUT UR7, UR40, 0x2, URZ, 0xfc, !UPT ;  /* 0x0000000228077892 */ /* 0x000fc8000f8efc3f */
[----:B------:R-:W-:-:S06]  /*5ee0*/  UISETP.NE.AND UP0, UPT, UR7, 0x3, UPT ;  /* 0x000000030700788c */ /* 0x000fcc000bf05270 */
[----:B------:R-:W-:-:S13]  /*5ef0*/  PLOP3.LUT P0, PT, PT, PT, UP0, 0x80, 0x0 ;  /* 0x000000000000781c */ /* 0x000fda0003f0f008 */
[----:B------:R-:W-:Y:S05]  /*5f00*/  @!P0 BRA `(.L_x_118) ;  /* 0x0000000000048947 */ /* 0x000fea0003800000 */
[----:B------:R-:W-:Y:S01]  /*5f10*/  BPT.TRAP 0x1 ;  /* 0x000000040000795c */ /* 0x000fe20000300000 */
.L_x_118:
[----:B------:R-:W0:Y:S01]  /*5f20*/  S2R R3, SR_CgaCtaId ;  /* 0x0000000000037919 */ /* 0x000e220000008800 */
[----:B------:R-:W-:-:S04]  /*5f30*/  MOV R2, 0x400 ;  /* 0x0000040000027802 */ /* 0x000fc80000000f00 */
[----:B0-----:R-:W-:Y:S02]  /*5f40*/  LEA R3, R3, R2, 0x18 ;  /* 0x0000000203037211 */ /* 0x001fe400078ec0ff */
[----:B------:R-:W-:-:S03]  /*5f50*/  SHF.L.U32 R2, R0, 0x1f, RZ ;  /* 0x0000001f00027819 */ /* 0x000fc600000006ff */
[----:B------:R-:W-:-:S04]  /*5f60*/  VIADD R3, R3, 0x20 ;  /* 0x0000002003037836 */ /* 0x000fc80000000000 */
[C---:B------:R-:W-:Y:S02]  /*5f70*/  IMAD R7, R8.reuse, 0x8, R3 ;  /* 0x0000000808077824 */ /* 0x040fe400078e0203 */
[----:B------:R-:W-:Y:S02]  /*5f80*/  VIADD R8, R8, 0x1 ;  /* 0x0000000108087836 */ /* 0x000fe40000000000 */
[----:B------:R-:W0:Y:S03]  /*5f90*/  SYNCS.PHASECHK.TRANS64.TRYWAIT P0, [R7+URZ], R2 ;  /* 0x00000002070075a7 */ /* 0x000e26000800017f */
[----:B------:R-:W-:-:S04]  /*5fa0*/  ISETP.NE.AND P1, PT, R8, 0x4, PT ;  /* 0x000000040800780c */ /* 0x000fc80003f25270 */
[----:B------:R-:W-:Y:S02]  /*5fb0*/  SEL R5, RZ, 0x1, P1 ;  /* 0x00000001ff057807 */ /* 0x000fe40000800000 */
[----:B------:R-:W-:Y:S02]  /*5fc0*/  SEL R8, R8, RZ, P1 ;  /* 0x000000ff08087207 */ /* 0x000fe40000800000 */
[----:B------:R-:W-:-:S03]  /*5fd0*/  LOP3.LUT R5, R0, R5, RZ, 0x3c, !PT ;  /* 0x0000000500057212 */ /* 0x000fc600078e3cff */
[----:B------:R-:W-:Y:S01]  /*5fe0*/  IMAD R9, R8, 0x8, R3 ;  /* 0x0000000808097824 */ /* 0x000fe200078e0203 */
[----:B------:R-:W-:Y:S01]  /*5ff0*/  SHF.L.U32 R4, R5, 0x1f, RZ ;  /* 0x0000001f05047819 */ /* 0x000fe200000006ff */
[----:B0-----:R-:W-:Y:S06]  /*6000*/  @!P0 BRA `(.L_x_119) ;  /* 0x0000000400088947 */ /* 0x001fec0003800000 */
.L_x_132:
[----:B------:R-:W1:Y:S01]  /*6010*/  SYNCS.PHASECHK.TRANS64.TRYWAIT P0, [R9+URZ], R4 ;  /* 0x00000004090075a7 */ /* 0x000e62000800017f */
[----:B------:R-:W-:-:S05]  /*6020*/  VIADD R0, R8, 0x1 ;  /* 0x0000000108007836 */ /* 0x000fca0000000000 */
[----:B------:R-:W-:-:S04]  /*6030*/  ISETP.NE.AND P1, PT, R0, 0x4, PT ;  /* 0x000000040000780c */ /* 0x000fc80003f25270 */
[----:B0-----:R-:W-:Y:S02]  /*6040*/  SEL R2, RZ, 0x1, P1 ;  /* 0x00000001ff027807 */ /* 0x001fe40000800000 */
[----:B------:R-:W-:Y:S02]  /*6050*/  SEL R0, R0, RZ, P1 ;  /* 0x000000ff00007207 */ /* 0x000fe40000800000 */
[----:B------:R-:W-:-:S03]  /*6060*/  LOP3.LUT R7, R5, R2, RZ, 0x3c, !PT ;  /* 0x0000000205077212 */ /* 0x000fc600078e3cff */
[----:B------:R-:W-:Y:S01]  /*6070*/  IMAD R6, R0, 0x8, R3 ;  /* 0x0000000800067824 */ /* 0x000fe200078e0203 */
[----:B------:R-:W-:Y:S01]  /*6080*/  SHF.L.U32 R5, R7, 0x1f, RZ ;  /* 0x0000001f07057819 */ /* 0x000fe200000006ff */
[----:B-1----:R-:W-:Y:S06]  /*6090*/  @!P0 BRA `(.L_x_120) ;  /* 0x0000000000f88947 */ /* 0x002fec0003800000 */
.L_x_133:
[----:B------:R-:W1:Y:S01]  /*60a0*/  SYNCS.PHASECHK.TRANS64.TRYWAIT P0, [R6+URZ], R5 ;  /* 0x00000005060075a7 */ /* 0x000e62000800017f */
[----:B------:R-:W-:-:S05]  /*60b0*/  VIADD R0, R0, 0x1 ;  /* 0x0000000100007836 */ /* 0x000fca0000000000 */
[----:B------:R-:W-:-:S04]  /*60c0*/  ISETP.NE.AND P1, PT, R0, 0x4, PT ;  /* 0x000000040000780c */ /* 0x000fc80003f25270 */
[----:B------:R-:W-:Y:S02]  /*60d0*/  SEL R2, RZ, 0x1, P1 ;  /* 0x00000001ff027807 */ /* 0x000fe40000800000 */
[----:B------:R-:W-:Y:S02]  /*60e0*/  SEL R0, R0, RZ, P1 ;  /* 0x000000ff00007207 */ /* 0x000fe40000800000 */
[----:B------:R-:W-:Y:S01]  /*60f0*/  LOP3.LUT R2, R7, R2, RZ, 0x3c, !PT ;  /* 0x0000000207027212 */ /* 0x000fe200078e3cff */
[----:B-1----:R-:W-:Y:S06]  /*6100*/  @!P0 BRA `(.L_x_121) ;  /* 0x0000000000f08947 */ /* 0x002fec0003800000 */
.L_x_134:
[----:B------:R-:W-:Y:S01]  /*6110*/  IMAD R3, R0, 0x8, R3 ;  /* 0x0000000800037824 */ /* 0x000fe200078e0203 */
[----:B------:R-:W-:-:S07]  /*6120*/  SHF.L.U32 R0, R2, 0x1f, RZ ;  /* 0x0000001f02007819 */ /* 0x000fce00000006ff */
.L_x_122:
[----:B--2---:R2:W3:Y:S02]  /*6130*/  SYNCS.PHASECHK.TRANS64.TRYWAIT P0, [R3+URZ], R0 ;  /* 0x00000000030075a7 */ /* 0x0044e4000800017f */
[----:B---3--:R-:W-:Y:S05]  /*6140*/  @!P0 NANOSLEEP.SYNCS 0x989680 ;  /* 0x009896800000895d */ /* 0x008fea0003900000 */
[----:B------:R-:W3:Y:S02]  /*6150*/  @!P0 SYNCS.PHASECHK.TRANS64 P0, [R3+URZ], R0 ;  /* 0x00000000030085a7 */ /* 0x000ee4000800007f */
[----:B---3--:R-:W-:Y:S05]  /*6160*/  @!P0 BRA `(.L_x_122) ;  /* 0xfffffffc00f08947 */ /* 0x008fea000383ffff */
.L_x_117:
[----:B------:R-:W-:Y:S05]  /*6170*/  BSYNC B0 ;  /* 0x0000000000007941 */ /* 0x000fea0003800000 */
.L_x_116:
[----:B------:R-:W-:Y:S05]  /*6180*/  EXIT ;  /* 0x000000000000794d */ /* 0x000fea0003800000 */
.L_x_18:
[----:B0-----:R0:W1:Y:S02]  /*6190*/  SYNCS.PHASECHK.TRANS64.TRYWAIT P0, [R65+URZ+-0x8], R0 ;  /* 0xfffff800410075a7 */ /* 0x001064000800017f */
[----:B-1----:R-:W-:Y:S05]  /*61a0*/  @!P0 NANOSLEEP.SYNCS 0x989680 ;  /* 0x009896800000895d */ /* 0x002fea0003900000 */
[----:B------:R-:W1:Y:S02]  /*61b0*/  @!P0 SYNCS.PHASECHK.TRANS64 P0, [R65+URZ+-0x8], R0 ;  /* 0xfffff800410085a7 */ /* 0x000e64000800007f */
[----:B-1----:R-:W-:Y:S05]  /*61c0*/  @!P0 BRA `(.L_x_18) ;  /* 0xfffffffc00f08947 */ /* 0x002fea000383ffff */
[----:B------:R-:W-:Y:S05]  /*61d0*/  BRA `(.L_x_123) ;  /* 0xffffffb400cc7947 */ /* 0x000fea000383ffff */
.L_x_23:
[----:B-1----:R1:W2:Y:S02]  /*61e0*/  SYNCS.PHASECHK.TRANS64.TRYWAIT P1, [R3+URZ], R0 ;  /* 0x00000000030075a7 */ /* 0x0022a4000802017f */
[----:B--2---:R-:W-:Y:S05]  /*61f0*/  @!P1 NANOSLEEP.SYNCS 0x989680 ;  /* 0x009896800000995d */ /* 0x004fea0003900000 */
[----:B------:R-:W2:Y:S02]  /*6200*/  @!P1 SYNCS.PHASECHK.TRANS64 P1, [R3+URZ], R0 ;  /* 0x00000000030095a7 */ /* 0x000ea4000802007f */
[----:B--2---:R-:W-:Y:S05]  /*6210*/  @!P1 BRA `(.L_x_23) ;  /* 0xfffffffc00f09947 */ /* 0x004fea000383ffff */
[----:B------:R-:W-:Y:S05]  /*6220*/  BRA `(.L_x_22) ;  /* 0xffffffb8003c7947 */ /* 0x000fea000383ffff */
.L_x_28:
[----:B-1----:R-:W-:-:S04]  /*6230*/  IMAD.U32 R5, RZ, RZ, UR4 ;  /* 0x00000004ff057e24 */ /* 0x002fc8000f8e00ff */
[----:B------:R1:W2:Y:S03]  /*6240*/  SYNCS.PHASECHK.TRANS64.TRYWAIT P1, [R5+URZ], R4 ;  /* 0x00000004050075a7 */ /* 0x0002a6000802017f */
[----:B--2---:R-:W-:Y:S05]  /*6250*/  @!P1 NANOSLEEP.SYNCS 0x989680 ;  /* 0x009896800000995d */ /* 0x004fea0003900000 */
[----:B------:R-:W2:Y:S02]  /*6260*/  @!P1 SYNCS.PHASECHK.TRANS64 P1, [R5+URZ], R4 ;  /* 0x00000004050095a7 */ /* 0x000ea4000802007f */
[----:B--2---:R-:W-:Y:S05]  /*6270*/  @!P1 BRA `(.L_x_28) ;  /* 0xfffffffc00ec9947 */ /* 0x004fea000383ffff */
[----:B------:R-:W-:Y:S05]  /*6280*/  BRA `(.L_x_27) ;  /* 0xffffffbc00647947 */ /* 0x000fea000383ffff */
.L_x_34:
[----:B0-----:R0:W1:Y:S02]  /*6290*/  SYNCS.PHASECHK.TRANS64.TRYWAIT P0, [R65+URZ+0x8], R0 ;  /* 0x00000800410075a7 */ /* 0x001064000800017f */
[----:B-1----:R-:W-:Y:S05]  /*62a0*/  @!P0 NANOSLEEP.SYNCS 0x989680 ;  /* 0x009896800000895d */ /* 0x002fea0003900000 */
[----:B------:R-:W1:Y:S02]  /*62b0*/  @!P0 SYNCS.PHASECHK.TRANS64 P0, [R65+URZ+0x8], R0 ;  /* 0x00000800410085a7 */ /* 0x000e64000800007f */
[----:B-1----:R-:W-:Y:S05]  /*62c0*/  @!P0 BRA `(.L_x_34) ;  /* 0xfffffffc00f08947 */ /* 0x002fea000383ffff */
[----:B------:R-:W-:Y:S05]  /*62d0*/  BRA `(.L_x_124) ;  /* 0xffffffc000f07947 */ /* 0x000fea000383ffff */
.L_x_103:
[----:B------:R-:W-:Y:S01]  /*62e0*/  BSSY B1, `(.L_x_125) ;  /* 0x0000006000017945 */ /* 0x000fe20003800000 */
[----:B------:R-:W-:-:S07]  /*62f0*/  IMAD.MOV.U32 R15, RZ, RZ, -0x1 ;  /* 0xffffffffff0f7424 */ /* 0x000fce00078e00ff */
[----:B-----5:R-:W-:Y:S05]  /*6300*/  WARPSYNC.COLLECTIVE R15, `(.L_x_126) ;  /* 0x000000000f0c7348 */ /* 0x020fea0003c00000 */
[----:B------:R-:W-:Y:S02]  /*6310*/  ELECT P6, UR62, PT ;  /* 0x00000000003e782f */ /* 0x000fe400038c0000 */
[----:B------:R-:W-:Y:S01]  /*6320*/  MOV R14, UR62 ;  /* 0x0000003e000e7c02 */ /* 0x000fe20008000f00 */
[----:B-----5:R-:W-:Y:S10]  /*6330*/  ENDCOLLECTIVE ;  /* 0x000000000000791b */ /* 0x020ff40003800000 */
.L_x_126:
[----:B------:R-:W-:Y:S05]  /*6340*/  BSYNC B1 ;  /* 0x0000000000017941 */ /* 0x000fea0003800000 */
.L_x_125:
[----:B------:R-:W-:Y:S05]  /*6350*/  BRA `(.L_x_127) ;  /* 0xffffffec00d07947 */ /* 0x000fea000383ffff */
.L_x_106:
[----:B0-----:R0:W1:Y:S02]  /*6360*/  SYNCS.PHASECHK.TRANS64.TRYWAIT P1, [R12+URZ+0x20], R3 ;  /* 0x000020030c0075a7 */ /* 0x001064000802017f */
[----:B-1----:R-:W-:Y:S05]  /*6370*/  @!P1 NANOSLEEP.SYNCS 0x989680 ;  /* 0x009896800000995d */ /* 0x002fea0003900000 */
[----:B------:R-:W1:Y:S02]  /*6380*/  @!P1 SYNCS.PHASECHK.TRANS64 P1, [R12+URZ+0x20], R3 ;  /* 0x000020030c0095a7 */ /* 0x000e64000802007f */
[----:B-1----:R-:W-:Y:S05]  /*6390*/  @!P1 BRA `(.L_x_106) ;  /* 0xfffffffc00f09947 */ /* 0x002fea000383ffff */
[----:B------:R-:W-:Y:S05]  /*63a0*/  BRA `(.L_x_128) ;  /* 0xfffffff000047947 */ /* 0x000fea000383ffff */
.L_x_115:
[----:B------:R-:W-:Y:S01]  /*63b0*/  BSSY B0, `(.L_x_129) ;  /* 0x0000006000007945 */ /* 0x000fe20003800000 */
[----:B------:R-:W-:-:S07]  /*63c0*/  IMAD.MOV.U32 R15, RZ, RZ, -0x1 ;  /* 0xffffffffff0f7424 */ /* 0x000fce00078e00ff */
[----:B-----5:R-:W-:Y:S05]  /*63d0*/  WARPSYNC.COLLECTIVE R15, `(.L_x_130) ;  /* 0x000000000f0c7348 */ /* 0x020fea0003c00000 */
[----:B------:R-:W-:Y:S02]  /*63e0*/  ELECT P6, UR62, PT ;  /* 0x00000000003e782f */ /* 0x000fe400038c0000 */
[----:B------:R-:W-:Y:S01]  /*63f0*/  MOV R14, UR62 ;  /* 0x0000003e000e7c02 */ /* 0x000fe20008000f00 */
[----:B-----5:R-:W-:Y:S10]  /*6400*/  ENDCOLLECTIVE ;  /* 0x000000000000791b */ /* 0x020ff40003800000 */
.L_x_130:
[----:B------:R-:W-:Y:S05]  /*6410*/  BSYNC B0 ;  /* 0x0000000000007941 */ /* 0x000fea0003800000 */
.L_x_129:
[----:B------:R-:W-:Y:S05]  /*6420*/  BRA `(.L_x_131) ;  /* 0xfffffff800a07947 */ /* 0x000fea000383ffff */
.L_x_119:
[----:B0-----:R0:W1:Y:S02]  /*6430*/  SYNCS.PHASECHK.TRANS64.TRYWAIT P0, [R7+URZ], R2 ;  /* 0x00000002070075a7 */ /* 0x001064000800017f */
[----:B-1----:R-:W-:Y:S05]  /*6440*/  @!P0 NANOSLEEP.SYNCS 0x989680 ;  /* 0x009896800000895d */ /* 0x002fea0003900000 */
[----:B------:R-:W1:Y:S02]  /*6450*/  @!P0 SYNCS.PHASECHK.TRANS64 P0, [R7+URZ], R2 ;  /* 0x00000002070085a7 */ /* 0x000e64000800007f */
[----:B-1----:R-:W-:Y:S05]  /*6460*/  @!P0 BRA `(.L_x_119) ;  /* 0xfffffffc00f08947 */ /* 0x002fea000383ffff */
[----:B------:R-:W-:Y:S05]  /*6470*/  BRA `(.L_x_132) ;  /* 0xfffffff800e47947 */ /* 0x000fea000383ffff */
.L_x_120:
[----:B0-----:R0:W1:Y:S02]  /*6480*/  SYNCS.PHASECHK.TRANS64.TRYWAIT P0, [R9+URZ], R4 ;  /* 0x00000004090075a7 */ /* 0x001064000800017f */
[----:B-1----:R-:W-:Y:S05]  /*6490*/  @!P0 NANOSLEEP.SYNCS 0x989680 ;  /* 0x009896800000895d */ /* 0x002fea0003900000 */
[----:B------:R-:W1:Y:S02]  /*64a0*/  @!P0 SYNCS.PHASECHK.TRANS64 P0, [R9+URZ], R4 ;  /* 0x00000004090085a7 */ /* 0x000e64000800007f */
[----:B-1----:R-:W-:Y:S05]  /*64b0*/  @!P0 BRA `(.L_x_120) ;  /* 0xfffffffc00f08947 */ /* 0x002fea000383ffff */
[----:B------:R-:W-:Y:S05]  /*64c0*/  BRA `(.L_x_133) ;  /* 0xfffffff800f47947 */ /* 0x000fea000383ffff */
.L_x_121:
[----:B-1----:R1:W2:Y:S02]  /*64d0*/  SYNCS.PHASECHK.TRANS64.TRYWAIT P0, [R6+URZ], R5 ;  /* 0x00000005060075a7 */ /* 0x0022a4000800017f */
[----:B--2---:R-:W-:Y:S05]  /*64e0*/  @!P0 NANOSLEEP.SYNCS 0x989680 ;  /* 0x009896800000895d */ /* 0x004fea0003900000 */
[----:B------:R-:W2:Y:S02]  /*64f0*/  @!P0 SYNCS.PHASECHK.TRANS64 P0, [R6+URZ], R5 ;  /* 0x00000005060085a7 */ /* 0x000ea4000800007f */
[----:B--2---:R-:W-:Y:S05]  /*6500*/  @!P0 BRA `(.L_x_121) ;  /* 0xfffffffc00f08947 */ /* 0x004fea000383ffff */
[----:B------:R-:W-:Y:S05]  /*6510*/  BRA `(.L_x_134) ;  /* 0xfffffff800fc7947 */ /* 0x000fea000383ffff */
.L_x_135:
[----:B------:R-:W-:-:S00]  /*6520*/  BRA `(.L_x_135) ;  /* 0xfffffffc00fc7947 */ /* 0x000fc0000383ffff */
[----:B------:R-:W-:-:S00]  /*6530*/  NOP ;  /* 0x0000000000007918 */ /* 0x000fc00000000000 */
        /* <DEDUP_REMOVED lines=12> */
.L_x_136:


//--------------------- .nv.global.init           --------------------------
	.section	.nv.global.init,"aw",@progbits
.nv.global.init:
	.type		$str$22,@object
	.size		$str$22,($str$23 - $str$22)
$str$22:
        /*0000*/ 	.byte	0x6b, 0x5f, 0x74, 0x69, 0x6c, 0x65, 0x5f, 0x63, 0x6f, 0x75, 0x6e, 0x74, 0x20, 0x3e, 0x3d, 0x20
        /*0010*/ 	.byte	0x31, 0x00
	.type		$str$23,@object
	.size		$str$23,(__unnamed_1 - $str$23)
$str$23:
        /*0012*/ 	.byte	0x2f, 0x74, 0x6d, 0x70, 0x2f, 0x63, 0x75, 0x74, 0x6c, 0x61, 0x73, 0x73, 0x5f, 0x73, 0x77, 0x65
        /*0022*/ 	.byte	0x65, 0x70, 0x5f, 0x73, 0x72, 0x63, 0x2f, 0x69, 0x6e, 0x63, 0x6c, 0x75, 0x64, 0x65, 0x2f, 0x63
        /*0032*/ 	.byte	0x75, 0x74, 0x6c, 0x61, 0x73, 0x73, 0x2f, 0x67, 0x65, 0x6d, 0x6d, 0x2f, 0x63, 0x6f, 0x6c, 0x6c
        /*0042*/ 	.byte	0x65, 0x63, 0x74, 0x69, 0x76, 0x65, 0x2f, 0x73, 0x6d, 0x39, 0x30, 0x5f, 0x6d, 0x6d, 0x61, 0x5f
        /*0052*/ 	.byte	0x74, 0x6d, 0x61, 0x5f, 0x67, 0x6d, 0x6d, 0x61, 0x5f, 0x73, 0x73, 0x5f, 0x77, 0x61, 0x72, 0x70
        /*0062*/ 	.byte	0x73, 0x70, 0x65, 0x63, 0x69, 0x61, 0x6c, 0x69, 0x7a, 0x65, 0x64, 0x2e, 0x68, 0x70, 0x70, 0x00
	.type		__unnamed_1,@object
	.size		__unnamed_1,(.L_0 - __unnamed_1)
__unnamed_1:
        /*0072*/ 	.byte	0x76, 0x6f, 0x69, 0x64, 0x20, 0x63, 0x75, 0x74, 0x6c, 0x61, 0x73, 0x73, 0x3a, 0x3a, 0x67, 0x65
        /* <DEDUP_REMOVED lines=177> */
        /*0b92*/ 	.byte	0x5d, 0x00
.L_0:


//--------------------- .nv.shared._ZN7cutlass13device_kernelINS_4gemm6kernel13GemmUniversalIN4cute5tupleIJiiiiEEENS1_10collective13CollectiveMmaINS1_34MainloopSm90TmaGmmaWarpSpecializedILi4ENS5_IJNS4_1CILi2EEENSA_ILi1EEESC_EEENS1_32KernelTmaWarpSpecializedPingpongEEENS5_IJNSA_ILi64EEESG_SG_EEENS_10tfloat32_tENS5_IJlSC_lEEESI_SJ_NS4_8TiledMMAINS4_8MMA_AtomIJNS4_4SM904GMMA29MMA_64x64x8_F32TF32TF32_SS_TNILNSN_7ScaleInE1ELSP_1EEEEEENS4_6LayoutINS5_IJSC_SC_SC_EEENS5_IJNSA_ILi0EEESU_SU_EEEEENS5_IJNS4_10UnderscoreESX_SX_EEEEENS4_13SM90_TMA_LOADENS4_14ComposedLayoutINS4_7SwizzleILi3ELi4ELi3EEENS4_18smem_ptr_flag_bitsILi32EEENSS_INS5_IJNSA_ILi8EEENSA_ILi32EEEEEENS5_IJS17_SC_EEEEEEEvNS4_8identityENS4_23SM90_TMA_LOAD_MULTICASTES1B_vS1C_EENS_8epilogue10collective6detail29Sm90TmaWarpSpecializedAdapterINS1G_15DefaultEpilogueISI_SJ_SJ_NS1F_6thread17LinearCombinationISI_Li1EffLNS1K_9ScaleType4KindE0ELNS_15FloatRoundStyleE2ESI_EENS1_15EpilogueDefaultEEEEEvvEEEEvNT_6ParamsE --------------------------
	.section	.nv.shared._ZN7cutlass13device_kernelINS_4gemm6kernel13GemmUniversalIN4cute5tupleIJiiiiEEENS1_10collective13CollectiveMmaINS1_34MainloopSm90TmaGmmaWarpSpecializedILi4ENS5_IJNS4_1CILi2EEENSA_ILi1EEESC_EEENS1_32KernelTmaWarpSpecializedPingpongEEENS5_IJNSA_ILi64EEESG_SG_EEENS_10tfloat32_tENS5_IJlSC_lEEESI_SJ_NS4_8TiledMMAINS4_8MMA_AtomIJNS4_4SM904GMMA29MMA_64x64x8_F32TF32TF32_SS_TNILNSN_7ScaleInE1ELSP_1EEEEEENS4_6LayoutINS5_IJSC_SC_SC_EEENS5_IJNSA_ILi0EEESU_SU_EEEEENS5_IJNS4_10UnderscoreESX_SX_EEEEENS4_13SM90_TMA_LOADENS4_14ComposedLayoutINS4_7SwizzleILi3ELi4ELi3EEENS4_18smem_ptr_flag_bitsILi32EEENSS_INS5_IJNSA_ILi8EEENSA_ILi32EEEEEENS5_IJS17_SC_EEEEEEEvNS4_8identityENS4_23SM90_TMA_LOAD_MULTICASTES1B_vS1C_EENS_8epilogue10collective6detail29Sm90TmaWarpSpecializedAdapterINS1G_15DefaultEpilogueISI_SJ_SJ_NS1F_6thread17LinearCombinationISI_Li1EffLNS1K_9ScaleType4KindE0ELNS_15FloatRoundStyleE2ESI_EENS1_15EpilogueDefaultEEEEEvvEEEEvNT_6ParamsE,"aw",@nobits
	.sectionflags	@""
	.align	16
	.zero		1024


//--------------------- .nv.shared.reserved.0     --------------------------
	.section	.nv.shared.reserved.0,"aw",@nobits
	.weak		__nv_reservedSMEM_offset_0_alias
	.size		__nv_reservedSMEM_offset_0_alias, 0, 0
	.other		__nv_reservedSMEM_offset_0_alias,@"STO_CUDA_RESERVED_SHARED STV_DEFAULT"
__nv_reservedSMEM_offset_0_alias:
	.zero		0


//--------------------- .nv.global                --------------------------
	.section	.nv.global,"aw",@nobits
.nv.global:
	.type		_ZN39_INTERNAL_fc38b61c_4_k_cu_b9989ce8_68484cute1_E,@object
	.size		_ZN39_INTERNAL_fc38b61c_4_k_cu_b9989ce8_68484cute1_E,(_ZN39_INTERNAL_fc38b61c_4_k_cu_b9989ce8_68484cuda3std3__45__cpo6cbeginE - _ZN39_INTERNAL_fc38b61c_4_k_cu_b9989ce8_68484cute1_E)
_ZN39_INTERNAL_fc38b61c_4_k_cu_b9989ce8_68484cute1_E:
	.zero		1
	.type		_ZN39_INTERNAL_fc38b61c_4_k_cu_b9989ce8_68484cuda3std3__45__cpo6cbeginE,@object
	.size		_ZN39_INTERNAL_fc38b61c_4_k_cu_b9989ce8_68484cuda3std3__45__cpo6cbeginE,(_ZN39_INTERNAL_fc38b61c_4_k_cu_b9989ce8_68484cuda3std3__48in_placeE - _ZN39_INTERNAL_fc38b61c_4_k_cu_b9989ce8_68484cuda3std3__45__cpo6cbeginE)
_ZN39_INTERNAL_fc38b61c_4_k_cu_b9989ce8_68484cuda3std3__45__cpo6cbeginE:
	.zero		1
	.type		_ZN39_INTERNAL_fc38b61c_4_k_cu_b9989ce8_68484cuda3std3__48in_placeE,@object
	.size		_ZN39_INTERNAL_fc38b61c_4_k_cu_b9989ce8_68484cuda3std3__48in_placeE,(_ZN39_INTERNAL_fc38b61c_4_k_cu_b9989ce8_68484cuda3std6ranges3__45__cpo9iter_moveE - _ZN39_INTERNAL_fc38b61c_4_k_cu_b9989ce8_68484cuda3std3__48in_placeE)
_ZN39_INTERNAL_fc38b61c_4_k_cu_b9989ce8_68484cuda3std3__48in_placeE:
	.zero		1
	.type		_ZN39_INTERNAL_fc38b61c_4_k_cu_b9989ce8_68484cuda3std6ranges3__45__cpo9iter_moveE,@object
	.size		_ZN39_INTERNAL_fc38b61c_4_k_cu_b9989ce8_68484cuda3std6ranges3__45__cpo9iter_moveE,(_ZN39_INTERNAL_fc38b61c_4_k_cu_b9989ce8_68484cuda3std3__45__cpo5beginE - _ZN39_INTERNAL_fc38b61c_4_k_cu_b9989ce8_68484cuda3std6ranges3__45__cpo9iter_moveE)
_ZN39_INTERNAL_fc38b61c_4_k_cu_b9989ce8_68484cuda3std6ranges3__45__cpo9iter_moveE:
	.zero		1
	.type		_ZN39_INTERNAL_fc38b61c_4_k_cu_b9989ce8_68484cuda3std3__45__cpo5beginE,@object
	.size		_ZN39_INTERNAL_fc38b61c_4_k_cu_b9989ce8_68484cuda3std3__45__cpo5beginE,(_ZN39_INTERNAL_fc38b61c_4_k_cu_b9989ce8_68484cuda3std3__441_GLOBAL__N__fc38b61c_4_k_cu_b9989ce8_68486ignoreE - _ZN39_INTERNAL_fc38b61c_4_k_cu_b9989ce8_68484cuda3std3__45__cpo5beginE)
_ZN39_INTERNAL_fc38b61c_4_k_cu_b9989ce8_68484cuda3std3__45__cpo5beginE:
	.zero		1
	.type		_ZN39_INTERNAL_fc38b61c_4_k_cu_b9989ce8_68484cuda3std3__441_GLOBAL__N__fc38b61c_4_k_cu_b9989ce8_68486ignoreE,@object
	.size		_ZN39_INTERNAL_fc38b61c_4_k_cu_b9989ce8_68484cuda3std3__441_GLOBAL__N__fc38b61c_4_k_cu_b9989ce8_68486ignoreE,(_ZN39_INTERNAL_fc38b61c_4_k_cu_b9989ce8_68484cute7productE - _ZN39_INTERNAL_fc38b61c_4_k_cu_b9989ce8_68484cuda3std3__441_GLOBAL__N__fc38b61c_4_k_cu_b9989ce8_68486ignoreE)
_ZN39_INTERNAL_fc38b61c_4_k_cu_b9989ce8_68484cuda3std3__441_GLOBAL__N__fc38b61c_4_k_cu_b9989ce8_68486ignoreE:
	.zero		1
	.type		_ZN39_INTERNAL_fc38b61c_4_k_cu_b9989ce8_68484cute7productE,@object
	.size		_ZN39_INTERNAL_fc38b61c_4_k_cu_b9989ce8_68484cute7productE,(_ZN39_INTERNAL_fc38b61c_4_k_cu_b9989ce8_68484cuda3std3__45__cpo3endE - _ZN39_INTERNAL_fc38b61c_4_k_cu_b9989ce8_68484cute7productE)
_ZN39_INTERNAL_fc38b61c_4_k_cu_b9989ce8_68484cute7productE:
	.zero		1
	.type		_ZN39_INTERNAL_fc38b61c_4_k_cu_b9989ce8_68484cuda3std3__45__cpo3endE,@object
	.size		_ZN39_INTERNAL_fc38b61c_4_k_cu_b9989ce8_68484cuda3std3__45__cpo3endE,(_ZN39_INTERNAL_fc38b61c_4_k_cu_b9989ce8_68484cuda3std3__419piecewise_constructE - _ZN39_INTERNAL_fc38b61c_4_k_cu_b9989ce8_68484cuda3std3__45__cpo3endE)
_ZN39_INTERNAL_fc38b61c_4_k_cu_b9989ce8_68484cuda3std3__45__cpo3endE:
	.zero		1
	.type		_ZN39_INTERNAL_fc38b61c_4_k_cu_b9989ce8_68484cuda3std3__419piecewise_constructE,@object
	.size		_ZN39_INTERNAL_fc38b61c_4_k_cu_b9989ce8_68484cuda3std3__419piecewise_constructE,(_ZN39_INTERNAL_fc38b61c_4_k_cu_b9989ce8_68484cuda3std3__45__cpo4cendE - _ZN39_INTERNAL_fc38b61c_4_k_cu_b9989ce8_68484cuda3std3__419piecewise_constructE)
_ZN39_INTERNAL_fc38b61c_4_k_cu_b9989ce8_68484cuda3std3__419piecewise_constructE:
	.zero		1
	.type		_ZN39_INTERNAL_fc38b61c_4_k_cu_b9989ce8_68484cuda3std3__45__cpo4cendE,@object
	.size		_ZN39_INTERNAL_fc38b61c_4_k_cu_b9989ce8_68484cuda3std3__45__cpo4cendE,(_ZN39_INTERNAL_fc38b61c_4_k_cu_b9989ce8_68484cuda3std6ranges3__45__cpo4swapE - _ZN39_INTERNAL_fc38b61c_4_k_cu_b9989ce8_68484cuda3std3__45__cpo4cendE)
_ZN39_INTERNAL_fc38b61c_4_k_cu_b9989ce8_68484cuda3std3__45__cpo4cendE:
	.zero		1
	.type		_ZN39_INTERNAL_fc38b61c_4_k_cu_b9989ce8_68484cuda3std6ranges3__45__cpo4swapE,@object
	.size		_ZN39_INTERNAL_fc38b61c_4_k_cu_b9989ce8_68484cuda3std6ranges3__45__cpo4swapE,(.L_8 - _ZN39_INTERNAL_fc38b61c_4_k_cu_b9989ce8_68484cuda3std6ranges3__45__cpo4swapE)
_ZN39_INTERNAL_fc38b61c_4_k_cu_b9989ce8_68484cuda3std6ranges3__45__cpo4swapE:
	.zero		1
.L_8:


//--------------------- .nv.constant0._ZN7cutlass13device_kernelINS_4gemm6kernel13GemmUniversalIN4cute5tupleIJiiiiEEENS1_10collective13CollectiveMmaINS1_34MainloopSm90TmaGmmaWarpSpecializedILi4ENS5_IJNS4_1CILi2EEENSA_ILi1EEESC_EEENS1_32KernelTmaWarpSpecializedPingpongEEENS5_IJNSA_ILi64EEESG_SG_EEENS_10tfloat32_tENS5_IJlSC_lEEESI_SJ_NS4_8TiledMMAINS4_8MMA_AtomIJNS4_4SM904GMMA29MMA_64x64x8_F32TF32TF32_SS_TNILNSN_7ScaleInE1ELSP_1EEEEEENS4_6LayoutINS5_IJSC_SC_SC_EEENS5_IJNSA_ILi0EEESU_SU_EEEEENS5_IJNS4_10UnderscoreESX_SX_EEEEENS4_13SM90_TMA_LOADENS4_14ComposedLayoutINS4_7SwizzleILi3ELi4ELi3EEENS4_18smem_ptr_flag_bitsILi32EEENSS_INS5_IJNSA_ILi8EEENSA_ILi32EEEEEENS5_IJS17_SC_EEEEEEEvNS4_8identityENS4_23SM90_TMA_LOAD_MULTICASTES1B_vS1C_EENS_8epilogue10collective6detail29Sm90TmaWarpSpecializedAdapterINS1G_15DefaultEpilogueISI_SJ_SJ_NS1F_6thread17LinearCombinationISI_Li1EffLNS1K_9ScaleType4KindE0ELNS_15FloatRoundStyleE2ESI_EENS1_15EpilogueDefaultEEEEEvvEEEEvNT_6ParamsE --------------------------
	.section	.nv.constant0._ZN7cutlass13device_kernelINS_4gemm6kernel13GemmUniversalIN4cute5tupleIJiiiiEEENS1_10collective13CollectiveMmaINS1_34MainloopSm90TmaGmmaWarpSpecializedILi4ENS5_IJNS4_1CILi2EEENSA_ILi1EEESC_EEENS1_32KernelTmaWarpSpecializedPingpongEEENS5_IJNSA_ILi64EEESG_SG_EEENS_10tfloat32_tENS5_IJlSC_lEEESI_SJ_NS4_8TiledMMAINS4_8MMA_AtomIJNS4_4SM904GMMA29MMA_64x64x8_F32TF32TF32_SS_TNILNSN_7ScaleInE1ELSP_1EEEEEENS4_6LayoutINS5_IJSC_SC_SC_EEENS5_IJNSA_ILi0EEESU_SU_EEEEENS5_IJNS4_10UnderscoreESX_SX_EEEEENS4_13SM90_TMA_LOADENS4_14ComposedLayoutINS4_7SwizzleILi3ELi4ELi3EEENS4_18smem_ptr_flag_bitsILi32EEENSS_INS5_IJNSA_ILi8EEENSA_ILi32EEEEEENS5_IJS17_SC_EEEEEEEvNS4_8identityENS4_23SM90_TMA_LOAD_MULTICASTES1B_vS1C_EENS_8epilogue10collective6detail29Sm90TmaWarpSpecializedAdapterINS1G_15DefaultEpilogueISI_SJ_SJ_NS1F_6thread17LinearCombinationISI_Li1EffLNS1K_9ScaleType4KindE0ELNS_15FloatRoundStyleE2ESI_EENS1_15EpilogueDefaultEEEEEvvEEEEvNT_6ParamsE,"a",@progbits
	.sectionflags	@""
	.align	4
.nv.constant0._ZN7cutlass13device_kernelINS_4gemm6kernel13GemmUniversalIN4cute5tupleIJiiiiEEENS1_10collective13CollectiveMmaINS1_34MainloopSm90TmaGmmaWarpSpecializedILi4ENS5_IJNS4_1CILi2EEENSA_ILi1EEESC_EEENS1_32KernelTmaWarpSpecializedPingpongEEENS5_IJNSA_ILi64EEESG_SG_EEENS_10tfloat32_tENS5_IJlSC_lEEESI_SJ_NS4_8TiledMMAINS4_8MMA_AtomIJNS4_4SM904GMMA29MMA_64x64x8_F32TF32TF32_SS_TNILNSN_7ScaleInE1ELSP_1EEEEEENS4_6LayoutINS5_IJSC_SC_SC_EEENS5_IJNSA_ILi0EEESU_SU_EEEEENS5_IJNS4_10UnderscoreESX_SX_EEEEENS4_13SM90_TMA_LOADENS4_14ComposedLayoutINS4_7SwizzleILi3ELi4ELi3EEENS4_18smem_ptr_flag_bitsILi32EEENSS_INS5_IJNSA_ILi8EEENSA_ILi32EEEEEENS5_IJS17_SC_EEEEEEEvNS4_8identityENS4_23SM90_TMA_LOAD_MULTICASTES1B_vS1C_EENS_8epilogue10collective6detail29Sm90TmaWarpSpecializedAdapterINS1G_15DefaultEpilogueISI_SJ_SJ_NS1F_6thread17LinearCombinationISI_Li1EffLNS1K_9ScaleType4KindE0ELNS_15FloatRoundStyleE2ESI_EENS1_15EpilogueDefaultEEEEEvvEEEEvNT_6ParamsE:
	.zero		1664


//--------------------- SYMBOLS --------------------------

	.type		.nv.reservedSmem.offset0,@object
	.size		.nv.reservedSmem.offset0,0x4
	.type		__assertfail,@function
